// auto-generated by cutlass_sweep.epilogue — config: {"arch": "sm_100", "cluster_m": 2, "cluster_n": 1, "dtype": "fp16", "fusion": "bias_relu", "tile_k": 64, "tile_m": 256, "tile_n": 64}
#include "cutlass/cutlass.h"
#include "cutlass/gemm/collective/collective_builder.hpp"
#include "cutlass/gemm/device/gemm_universal_adapter.h"
#include "cutlass/gemm/kernel/gemm_universal.hpp"
#include "cutlass/epilogue/collective/collective_builder.hpp"
#include "cutlass/epilogue/fusion/operations.hpp"
#include "cutlass/epilogue/thread/activation.h"

using Elem = cutlass::half_t;
using Acc  = float;
using TileShape    = cute::Shape<cute::_256, cute::_64, cute::_64>;
using ClusterShape = cute::Shape<cute::_2, cute::_1, cute::_1>;
using FusionOp     = cutlass::epilogue::fusion::LinCombPerRowBiasEltAct<cutlass::epilogue::thread::ReLU, Elem, Acc>;

using CollectiveEpilogue = typename cutlass::epilogue::collective::CollectiveBuilder<
    cutlass::arch::Sm100, cutlass::arch::OpClassTensorOp,
    TileShape, ClusterShape,
    cutlass::epilogue::collective::EpilogueTileAuto,
    Acc, Acc,
    Elem, cutlass::layout::RowMajor, 128 / cutlass::sizeof_bits<Elem>::value,
    Elem, cutlass::layout::RowMajor, 128 / cutlass::sizeof_bits<Elem>::value,
    cutlass::epilogue::collective::EpilogueScheduleAuto,
    FusionOp
  >::CollectiveOp;

using CollectiveMainloop = typename cutlass::gemm::collective::CollectiveBuilder<
    cutlass::arch::Sm100, cutlass::arch::OpClassTensorOp,
    Elem, cutlass::layout::RowMajor, 128 / cutlass::sizeof_bits<Elem>::value,
    Elem, cutlass::layout::ColumnMajor, 128 / cutlass::sizeof_bits<Elem>::value,
    Acc,
    TileShape, ClusterShape,
    cutlass::gemm::collective::StageCountAutoCarveout<
        static_cast<int>(sizeof(typename CollectiveEpilogue::SharedStorage))>,
    cutlass::gemm::collective::KernelScheduleAuto
  >::CollectiveOp;

using GemmKernel = cutlass::gemm::kernel::GemmUniversal<
    cute::Shape<int,int,int,int>, CollectiveMainloop, CollectiveEpilogue>;
using Gemm = cutlass::gemm::device::GemmUniversalAdapter<GemmKernel>;

auto* _anchor = &cutlass::device_kernel<GemmKernel>;


// ===== COMPILED SASS (sm_100a) =====

	.target	sm_100a

	.elftype	@"ET_EXEC"


//--------------------- .note.nv.tkinfo           --------------------------
	.section	.note.nv.tkinfo,"",@"SHT_NOTE"
	.sectionflags	@"SHF_NOTE_NV_TKINFO"
	.tkinfo
        /*0018*/ 	.word	0x00000002
        /*0030*/ 	.string	""
        /*0030*/ 	.string	"ptxas"
        /*0030*/ 	.string	"Cuda compilation tools, release 13.0, V13.0.88"
        /*0030*/ 	.string	"Build cuda_13.0.r13.0/compiler.36424714_0"
        /*0030*/ 	.string	"-arch sm_100a -m 64 "



//--------------------- .note.nv.cuinfo           --------------------------
	.section	.note.nv.cuinfo,"",@"SHT_NOTE"
	.sectionflags	@"SHF_NOTE_NV_CUINFO"
        /*0018*/ 	.short	0x0002
        /*001a*/ 	.short	0x0064
        /*001c*/ 	.short	0x0082
	.zero		2


//--------------------- .nv.info                  --------------------------
	.section	.nv.info,"",@"SHT_CUDA_INFO"
	.align	4


	//----- nvinfo : EIATTR_REGCOUNT
	.align		4
        /*0000*/ 	.byte	0x04, 0x2f
        /*0002*/ 	.short	(.L_19 - .L_18)
	.align		4
.L_18:
        /*0004*/ 	.word	index@(_ZN7cutlass13device_kernelINS_4gemm6kernel13GemmUniversalIN4cute5tupleIJiiiiEEENS1_10collective13CollectiveMmaINS1_35MainloopSm100TmaUmmaWarpSpecializedILi10ELi2ELi4ENS5_IJNS4_1CILi2EEENSA_ILi1EEESC_EEEEENS5_IJNSA_ILi256EEENSA_ILi64EEESG_EEENS_6half_tENS5_IJlSC_lEEESI_SJ_NS4_8TiledMMAINS4_8MMA_AtomIJNS4_26SM100_MMA_F16BF16_2x1SM_SSISI_SI_fLi256ELi64ELNS4_4UMMA5MajorE0ELSO_0ELNSN_7ScaleInE0ELSP_0EEEEEENS4_6LayoutINS5_IJSC_SC_SC_EEENS5_IJNSA_ILi0EEESU_SU_EEEEENS5_IJNS4_10UnderscoreESX_SX_EEEEENS4_18SM100_TMA_2SM_LOADENS4_14ComposedLayoutINS4_7SwizzleILi3ELi4ELi3EEENS4_18smem_ptr_flag_bitsILi16EEENSS_INS5_IJNSA_ILi8EEESG_EEENS5_IJSG_SC_EEEEEEEvNS4_8identityES10_S1A_vS1B_EENS_8epilogue10collective18CollectiveEpilogueINS1D_23Sm100TmaWarpSpecializedILi3ELi2ELi32ELb1ELb0EEEJNS5_IJNSA_ILi128EEESG_SG_EEENS5_IJNSS_IS1I_SC_EENSS_INSA_ILi32EEESC_EEEEESI_SJ_SI_SJ_NS1D_6fusion15FusionCallbacksIS1H_NS1O_23LinCombPerRowBiasEltActINS1D_6thread4ReLuESI_fSI_SI_fLi8ELNS_15FloatRoundStyleE2EEES1J_S1N_JEEENS4_5SM1004TMEM4LOAD26SM100_TMEM_LOAD_32dp32b32xENS4_13SM90_TMA_LOADENS11_INS12_ILi2ELi4ELi3EEES15_NSS_INS5_IJS16_S1L_EEENS5_IJS1L_SC_EEEEEEENS4_39AutoVectorizingCopyWithAssumedAlignmentILi128EEENS4_14SM90_TMA_STOREES25_S27_S27_EEEvvEEEEvNT_6ParamsE)
        /*0008*/ 	.word	0x0000007a


	//----- nvinfo : EIATTR_FRAME_SIZE
	.align		4
.L_19:
        /*000c*/ 	.byte	0x04, 0x11
        /*000e*/ 	.short	(.L_21 - .L_20)
	.align		4
.L_20:
        /*0010*/ 	.word	index@($__internal_2_$__cuda_sm10x_tcgen05_guardrail_trap_unallocated_columns_being_dealloced)
        /*0014*/ 	.word	0x00000000


	//----- nvinfo : EIATTR_FRAME_SIZE
	.align		4
.L_21:
        /*0018*/ 	.byte	0x04, 0x11
        /*001a*/ 	.short	(.L_23 - .L_22)
	.align		4
.L_22:
        /*001c*/ 	.word	index@($__internal_1_$__cuda_sm10x_tcgen05_guardrail_trap_phase_invalid_during_alloc)
        /*0020*/ 	.word	0x00000000


	//----- nvinfo : EIATTR_FRAME_SIZE
	.align		4
.L_23:
        /*0024*/ 	.byte	0x04, 0x11
        /*0026*/ 	.short	(.L_25 - .L_24)
	.align		4
.L_24:
        /*0028*/ 	.word	index@($__internal_0_$__cuda_sm10x_tcgen05_guardrail_trap_col_being_dealloced_not_returned_by_alloc)
        /*002c*/ 	.word	0x00000000


	//----- nvinfo : EIATTR_FRAME_SIZE
	.align		4
.L_25:
        /*0030*/ 	.byte	0x04, 0x11
        /*0032*/ 	.short	(.L_27 - .L_26)
	.align		4
.L_26:
        /*0034*/ 	.word	index@(_ZN7cutlass13device_kernelINS_4gemm6kernel13GemmUniversalIN4cute5tupleIJiiiiEEENS1_10collective13CollectiveMmaINS1_35MainloopSm100TmaUmmaWarpSpecializedILi10ELi2ELi4ENS5_IJNS4_1CILi2EEENSA_ILi1EEESC_EEEEENS5_IJNSA_ILi256EEENSA_ILi64EEESG_EEENS_6half_tENS5_IJlSC_lEEESI_SJ_NS4_8TiledMMAINS4_8MMA_AtomIJNS4_26SM100_MMA_F16BF16_2x1SM_SSISI_SI_fLi256ELi64ELNS4_4UMMA5MajorE0ELSO_0ELNSN_7ScaleInE0ELSP_0EEEEEENS4_6LayoutINS5_IJSC_SC_SC_EEENS5_IJNSA_ILi0EEESU_SU_EEEEENS5_IJNS4_10UnderscoreESX_SX_EEEEENS4_18SM100_TMA_2SM_LOADENS4_14ComposedLayoutINS4_7SwizzleILi3ELi4ELi3EEENS4_18smem_ptr_flag_bitsILi16EEENSS_INS5_IJNSA_ILi8EEESG_EEENS5_IJSG_SC_EEEEEEEvNS4_8identityES10_S1A_vS1B_EENS_8epilogue10collective18CollectiveEpilogueINS1D_23Sm100TmaWarpSpecializedILi3ELi2ELi32ELb1ELb0EEEJNS5_IJNSA_ILi128EEESG_SG_EEENS5_IJNSS_IS1I_SC_EENSS_INSA_ILi32EEESC_EEEEESI_SJ_SI_SJ_NS1D_6fusion15FusionCallbacksIS1H_NS1O_23LinCombPerRowBiasEltActINS1D_6thread4ReLuESI_fSI_SI_fLi8ELNS_15FloatRoundStyleE2EEES1J_S1N_JEEENS4_5SM1004TMEM4LOAD26SM100_TMEM_LOAD_32dp32b32xENS4_13SM90_TMA_LOADENS11_INS12_ILi2ELi4ELi3EEES15_NSS_INS5_IJS16_S1L_EEENS5_IJS1L_SC_EEEEEEENS4_39AutoVectorizingCopyWithAssumedAlignmentILi128EEENS4_14SM90_TMA_STOREES25_S27_S27_EEEvvEEEEvNT_6ParamsE)
        /*0038*/ 	.word	0x00000000


	//----- nvinfo : EIATTR_MIN_STACK_SIZE
	.align		4
.L_27:
        /*003c*/ 	.byte	0x04, 0x12
        /*003e*/ 	.short	(.L_29 - .L_28)
	.align		4
.L_28:
        /*0040*/ 	.word	index@(_ZN7cutlass13device_kernelINS_4gemm6kernel13GemmUniversalIN4cute5tupleIJiiiiEEENS1_10collective13CollectiveMmaINS1_35MainloopSm100TmaUmmaWarpSpecializedILi10ELi2ELi4ENS5_IJNS4_1CILi2EEENSA_ILi1EEESC_EEEEENS5_IJNSA_ILi256EEENSA_ILi64EEESG_EEENS_6half_tENS5_IJlSC_lEEESI_SJ_NS4_8TiledMMAINS4_8MMA_AtomIJNS4_26SM100_MMA_F16BF16_2x1SM_SSISI_SI_fLi256ELi64ELNS4_4UMMA5MajorE0ELSO_0ELNSN_7ScaleInE0ELSP_0EEEEEENS4_6LayoutINS5_IJSC_SC_SC_EEENS5_IJNSA_ILi0EEESU_SU_EEEEENS5_IJNS4_10UnderscoreESX_SX_EEEEENS4_18SM100_TMA_2SM_LOADENS4_14ComposedLayoutINS4_7SwizzleILi3ELi4ELi3EEENS4_18smem_ptr_flag_bitsILi16EEENSS_INS5_IJNSA_ILi8EEESG_EEENS5_IJSG_SC_EEEEEEEvNS4_8identityES10_S1A_vS1B_EENS_8epilogue10collective18CollectiveEpilogueINS1D_23Sm100TmaWarpSpecializedILi3ELi2ELi32ELb1ELb0EEEJNS5_IJNSA_ILi128EEESG_SG_EEENS5_IJNSS_IS1I_SC_EENSS_INSA_ILi32EEESC_EEEEESI_SJ_SI_SJ_NS1D_6fusion15FusionCallbacksIS1H_NS1O_23LinCombPerRowBiasEltActINS1D_6thread4ReLuESI_fSI_SI_fLi8ELNS_15FloatRoundStyleE2EEES1J_S1N_JEEENS4_5SM1004TMEM4LOAD26SM100_TMEM_LOAD_32dp32b32xENS4_13SM90_TMA_LOADENS11_INS12_ILi2ELi4ELi3EEES15_NSS_INS5_IJS16_S1L_EEENS5_IJS1L_SC_EEEEEEENS4_39AutoVectorizingCopyWithAssumedAlignmentILi128EEENS4_14SM90_TMA_STOREES25_S27_S27_EEEvvEEEEvNT_6ParamsE)
        /*0044*/ 	.word	0x00000000
.L_29:


//--------------------- .nv.compat                --------------------------
	.section	.nv.compat,"",@"SHT_CUDA_COMPAT_INFO"
	.align	4
        /*0000*/ 	.byte	0x02, 0x09, 0x01, 0x00, 0x02, 0x02, 0x02, 0x00, 0x02, 0x05, 0x05, 0x00, 0x03, 0x07, 0x01, 0x01
        /*0010*/ 	.byte	0x02, 0x03, 0x01, 0x00, 0x02, 0x06, 0x01, 0x00, 0x04, 0x0b, 0x08, 0x00, 0x09, 0x00, 0x00, 0x00
        /*0020*/ 	.byte	0x00, 0x00, 0x00, 0x00


//--------------------- .nv.info._ZN7cutlass13device_kernelINS_4gemm6kernel13GemmUniversalIN4cute5tupleIJiiiiEEENS1_10collective13CollectiveMmaINS1_35MainloopSm100TmaUmmaWarpSpecializedILi10ELi2ELi4ENS5_IJNS4_1CILi2EEENSA_ILi1EEESC_EEEEENS5_IJNSA_ILi256EEENSA_ILi64EEESG_EEENS_6half_tENS5_IJlSC_lEEESI_SJ_NS4_8TiledMMAINS4_8MMA_AtomIJNS4_26SM100_MMA_F16BF16_2x1SM_SSISI_SI_fLi256ELi64ELNS4_4UMMA5MajorE0ELSO_0ELNSN_7ScaleInE0ELSP_0EEEEEENS4_6LayoutINS5_IJSC_SC_SC_EEENS5_IJNSA_ILi0EEESU_SU_EEEEENS5_IJNS4_10UnderscoreESX_SX_EEEEENS4_18SM100_TMA_2SM_LOADENS4_14ComposedLayoutINS4_7SwizzleILi3ELi4ELi3EEENS4_18smem_ptr_flag_bitsILi16EEENSS_INS5_IJNSA_ILi8EEESG_EEENS5_IJSG_SC_EEEEEEEvNS4_8identityES10_S1A_vS1B_EENS_8epilogue10collective18CollectiveEpilogueINS1D_23Sm100TmaWarpSpecializedILi3ELi2ELi32ELb1ELb0EEEJNS5_IJNSA_ILi128EEESG_SG_EEENS5_IJNSS_IS1I_SC_EENSS_INSA_ILi32EEESC_EEEEESI_SJ_SI_SJ_NS1D_6fusion15FusionCallbacksIS1H_NS1O_23LinCombPerRowBiasEltActINS1D_6thread4ReLuESI_fSI_SI_fLi8ELNS_15FloatRoundStyleE2EEES1J_S1N_JEEENS4_5SM1004TMEM4LOAD26SM100_TMEM_LOAD_32dp32b32xENS4_13SM90_TMA_LOADENS11_INS12_ILi2ELi4ELi3EEES15_NSS_INS5_IJS16_S1L_EEENS5_IJS1L_SC_EEEEEEENS4_39AutoVectorizingCopyWithAssumedAlignmentILi128EEENS4_14SM90_TMA_STOREES25_S27_S27_EEEvvEEEEvNT_6ParamsE --------------------------
	.section	.nv.info._ZN7cutlass13device_kernelINS_4gemm6kernel13GemmUniversalIN4cute5tupleIJiiiiEEENS1_10collective13CollectiveMmaINS1_35MainloopSm100TmaUmmaWarpSpecializedILi10ELi2ELi4ENS5_IJNS4_1CILi2EEENSA_ILi1EEESC_EEEEENS5_IJNSA_ILi256EEENSA_ILi64EEESG_EEENS_6half_tENS5_IJlSC_lEEESI_SJ_NS4_8TiledMMAINS4_8MMA_AtomIJNS4_26SM100_MMA_F16BF16_2x1SM_SSISI_SI_fLi256ELi64ELNS4_4UMMA5MajorE0ELSO_0ELNSN_7ScaleInE0ELSP_0EEEEEENS4_6LayoutINS5_IJSC_SC_SC_EEENS5_IJNSA_ILi0EEESU_SU_EEEEENS5_IJNS4_10UnderscoreESX_SX_EEEEENS4_18SM100_TMA_2SM_LOADENS4_14ComposedLayoutINS4_7SwizzleILi3ELi4ELi3EEENS4_18smem_ptr_flag_bitsILi16EEENSS_INS5_IJNSA_ILi8EEESG_EEENS5_IJSG_SC_EEEEEEEvNS4_8identityES10_S1A_vS1B_EENS_8epilogue10collective18CollectiveEpilogueINS1D_23Sm100TmaWarpSpecializedILi3ELi2ELi32ELb1ELb0EEEJNS5_IJNSA_ILi128EEESG_SG_EEENS5_IJNSS_IS1I_SC_EENSS_INSA_ILi32EEESC_EEEEESI_SJ_SI_SJ_NS1D_6fusion15FusionCallbacksIS1H_NS1O_23LinCombPerRowBiasEltActINS1D_6thread4ReLuESI_fSI_SI_fLi8ELNS_15FloatRoundStyleE2EEES1J_S1N_JEEENS4_5SM1004TMEM4LOAD26SM100_TMEM_LOAD_32dp32b32xENS4_13SM90_TMA_LOADENS11_INS12_ILi2ELi4ELi3EEES15_NSS_INS5_IJS16_S1L_EEENS5_IJS1L_SC_EEEEEEENS4_39AutoVectorizingCopyWithAssumedAlignmentILi128EEENS4_14SM90_TMA_STOREES25_S27_S27_EEEvvEEEEvNT_6ParamsE,"",@"SHT_CUDA_INFO"
	.sectionflags	@""
	.align	4


	//----- nvinfo : EIATTR_CUDA_API_VERSION
	.align		4
        /*0000*/ 	.byte	0x04, 0x37
        /*0002*/ 	.short	(.L_31 - .L_30)
.L_30:
        /*0004*/ 	.word	0x00000082


	//----- nvinfo : EIATTR_KPARAM_INFO
	.align		4
.L_31:
        /*0008*/ 	.byte	0x04, 0x17
        /*000a*/ 	.short	(.L_33 - .L_32)
.L_32:
        /*000c*/ 	.word	0x00000000
        /*0010*/ 	.short	0x0000
        /*0012*/ 	.short	0x0000
        /*0014*/ 	.byte	0x00, 0xf0, 0x01, 0x20


	//----- nvinfo : EIATTR_AT_ENTRY_FRAGMENTS
	.align		4
.L_33:
        /*0018*/ 	.byte	0x04, 0x4f
        /*001a*/ 	.short	(.L_35 - .L_34)


	//   ....[0]....
.L_34:
        /*001c*/ 	.word	0x00000007


	//----- nvinfo : EIATTR_RESERVED_SMEM_USED
	.align		4
.L_35:
        /*0020*/ 	.byte	0x01, 0x41
	.zero		2


	//----- nvinfo : EIATTR_SPARSE_MMA_MASK
	.align		4
        /*0024*/ 	.byte	0x03, 0x50
        /*0026*/ 	.short	0x0000


	//----- nvinfo : EIATTR_TCGEN05_2CTA_USED
	.align		4
        /*0028*/ 	.byte	0x01, 0x52
	.zero		2


	//----- nvinfo : EIATTR_MAXREG_COUNT
	.align		4
        /*002c*/ 	.byte	0x03, 0x1b
        /*002e*/ 	.short	0x00ff


	//----- nvinfo : EIATTR_NUM_BARRIERS
	.align		4
        /*0030*/ 	.byte	0x02, 0x4c
        /*0032*/ 	.byte	0x07
	.zero		1


	//----- nvinfo : EIATTR_EXTERNS
	.align		4
        /*0034*/ 	.byte	0x04, 0x0f
        /*0036*/ 	.short	(.L_37 - .L_36)


	//   ....[0]....
	.align		4
.L_36:
        /*0038*/ 	.word	index@(__assertfail)


	//----- nvinfo : EIATTR_MERCURY_ISA_VERSION
	.align		4
.L_37:
        /*003c*/ 	.byte	0x03, 0x5f
        /*003e*/ 	.short	0x0101


	//----- nvinfo : EIATTR_INT_WARP_WIDE_INSTR_OFFSETS
	.align		4
        /*0040*/ 	.byte	0x04, 0x31
        /*0042*/ 	.short	(.L_39 - .L_38)


	//   ....[0]....
.L_38:
        /*0044*/ 	.word	0x00000db0


	//   ....[1]....
        /*0048*/ 	.word	0x00000e50


	//   ....[2]....
        /*004c*/ 	.word	0x000021a0


	//   ....[3]....
        /*0050*/ 	.word	0x000043c0


	//   ....[4]....
        /*0054*/ 	.word	0x000043f0


	//   ....[5]....
        /*0058*/ 	.word	0x00004440


	//   ....[6]....
        /*005c*/ 	.word	0x00004d30


	//   ....[7]....
        /*0060*/ 	.word	0x00004d50


	//   ....[8]....
        /*0064*/ 	.word	0x00005020


	//   ....[9]....
        /*0068*/ 	.word	0x00005150


	//----- nvinfo : EIATTR_COOP_GROUP_MASK_REGIDS
	.align		4
.L_39:
        /*006c*/ 	.byte	0x04, 0x29
        /*006e*/ 	.short	(.L_41 - .L_40)


	//   ....[0]....
.L_40:
        /*0070*/ 	.word	0xffffffff


	//   ....[1]....
        /*0074*/ 	.word	0xffffffff


	//   ....[2]....
        /*0078*/ 	.word	0xffffffff


	//   ....[3]....
        /*007c*/ 	.word	0xffffffff


	//   ....[4]....
        /*0080*/ 	.word	0xffffffff


	//   ....[5]....
        /*0084*/ 	.word	0xffffffff


	//   ....[6]....
        /*0088*/ 	.word	0xffffffff


	//   ....[7]....
        /*008c*/ 	.word	0xffffffff


	//   ....[8]....
        /*0090*/ 	.word	0xffffffff


	//   ....[9]....
        /*0094*/ 	.word	0xffffffff


	//   ....[10]....
        /*0098*/ 	.word	0xffffffff


	//   ....[11]....
        /*009c*/ 	.word	0xffffffff


	//   ....[12]....
        /*00a0*/ 	.word	0xffffffff


	//   ....[13]....
        /*00a4*/ 	.word	0xffffffff


	//----- nvinfo : EIATTR_COOP_GROUP_INSTR_OFFSETS
	.align		4
.L_41:
        /*00a8*/ 	.byte	0x04, 0x28
        /*00aa*/ 	.short	(.L_43 - .L_42)


	//   ....[0]....
.L_42:
        /*00ac*/ 	.word	0x000000c0


	//   ....[1]....
        /*00b0*/ 	.word	0x000004d0


	//   ....[2]....
        /*00b4*/ 	.word	0x00000740


	//   ....[3]....
        /*00b8*/ 	.word	0x000008b0


	//   ....[4]....
        /*00bc*/ 	.word	0x000009a0


	//   ....[5]....
        /*00c0*/ 	.word	0x00000b00


	//   ....[6]....
        /*00c4*/ 	.word	0x00000c90


	//   ....[7]....
        /*00c8*/ 	.word	0x00000ed0


	//   ....[8]....
        /*00cc*/ 	.word	0x00002080


	//   ....[9]....
        /*00d0*/ 	.word	0x000031b0


	//   ....[10]....
        /*00d4*/ 	.word	0x00003680


	//   ....[11]....
        /*00d8*/ 	.word	0x000036b0


	//   ....[12]....
        /*00dc*/ 	.word	0x000042d0


	//   ....[13]....
        /*00e0*/ 	.word	0x000044e0


	//----- nvinfo : EIATTR_VRC_CTA_INIT_COUNT
	.align		4
.L_43:
        /*00e4*/ 	.byte	0x02, 0x4a
        /*00e6*/ 	.byte	0x80
	.zero		1


	//----- nvinfo : EIATTR_SYSCALL_OFFSETS
	.align		4
        /*00e8*/ 	.byte	0x04, 0x46
        /*00ea*/ 	.short	(.L_45 - .L_44)


	//   ....[0]....
.L_44:
        /*00ec*/ 	.word	0x00005d70


	//   ....[1]....
        /*00f0*/ 	.word	0x00005e60


	//   ....[2]....
        /*00f4*/ 	.word	0x00006840


	//   ....[3]....
        /*00f8*/ 	.word	0x000074f0


	//----- nvinfo : EIATTR_MBARRIER_INSTR_OFFSETS
	.align		4
.L_45:
        /*00fc*/ 	.byte	0x04, 0x39
        /*00fe*/ 	.short	(.L_47 - .L_46)


	//   ....[0]....
.L_46:
        /*0100*/ 	.word	0x000005e0
        /*0104*/ 	.word	0x000000ff
        /*0108*/ 	.word	0x00000000
        /*010c*/ 	.short	0x0100
        /*010e*/ 	.byte	0x08
	.zero		1


	//   ....[1]....
        /*0110*/ 	.word	0x000005f0
        /*0114*/ 	.word	0x000000ff
        /*0118*/ 	.word	0x00000050
        /*011c*/ 	.short	0x0100
        /*011e*/ 	.byte	0x08
	.zero		1


	//   ....[2]....
        /*0120*/ 	.word	0x00000600
        /*0124*/ 	.word	0x000000ff
        /*0128*/ 	.word	0x00000008
        /*012c*/ 	.short	0x0100
        /*012e*/ 	.byte	0x08
	.zero		1


	//   ....[3]....
        /*0130*/ 	.word	0x00000610
        /*0134*/ 	.word	0x000000ff
        /*0138*/ 	.word	0x00000058
        /*013c*/ 	.short	0x0100
        /*013e*/ 	.byte	0x08
	.zero		1


	//   ....[4]....
        /*0140*/ 	.word	0x00000620
        /*0144*/ 	.word	0x000000ff
        /*0148*/ 	.word	0x00000010
        /*014c*/ 	.short	0x0100
        /*014e*/ 	.byte	0x08
	.zero		1


	//   ....[5]....
        /*0150*/ 	.word	0x00000630
        /*0154*/ 	.word	0x000000ff
        /*0158*/ 	.word	0x00000060
        /*015c*/ 	.short	0x0100
        /*015e*/ 	.byte	0x08
	.zero		1


	//   ....[6]....
        /*0160*/ 	.word	0x00000640
        /*0164*/ 	.word	0x000000ff
        /*0168*/ 	.word	0x00000018
        /*016c*/ 	.short	0x0100
        /*016e*/ 	.byte	0x08
	.zero		1


	//   ....[7]....
        /*0170*/ 	.word	0x00000650
        /*0174*/ 	.word	0x000000ff
        /*0178*/ 	.word	0x00000068
        /*017c*/ 	.short	0x0100
        /*017e*/ 	.byte	0x08
	.zero		1


	//   ....[8]....
        /*0180*/ 	.word	0x00000660
        /*0184*/ 	.word	0x000000ff
        /*0188*/ 	.word	0x00000020
        /*018c*/ 	.short	0x0100
        /*018e*/ 	.byte	0x08
	.zero		1


	//   ....[9]....
        /*0190*/ 	.word	0x00000670
        /*0194*/ 	.word	0x000000ff
        /*0198*/ 	.word	0x00000070
        /*019c*/ 	.short	0x0100
        /*019e*/ 	.byte	0x08
	.zero		1


	//   ....[10]....
        /*01a0*/ 	.word	0x00000680
        /*01a4*/ 	.word	0x000000ff
        /*01a8*/ 	.word	0x00000028
        /*01ac*/ 	.short	0x0100
        /*01ae*/ 	.byte	0x08
	.zero		1


	//   ....[11]....
        /*01b0*/ 	.word	0x00000690
        /*01b4*/ 	.word	0x000000ff
        /*01b8*/ 	.word	0x00000078
        /*01bc*/ 	.short	0x0100
        /*01be*/ 	.byte	0x08
	.zero		1


	//   ....[12]....
        /*01c0*/ 	.word	0x000006a0
        /*01c4*/ 	.word	0x000000ff
        /*01c8*/ 	.word	0x00000030
        /*01cc*/ 	.short	0x0100
        /*01ce*/ 	.byte	0x08
	.zero		1


	//   ....[13]....
        /*01d0*/ 	.word	0x000006b0
        /*01d4*/ 	.word	0x000000ff
        /*01d8*/ 	.word	0x00000080
        /*01dc*/ 	.short	0x0100
        /*01de*/ 	.byte	0x08
	.zero		1


	//   ....[14]....
        /*01e0*/ 	.word	0x000006c0
        /*01e4*/ 	.word	0x000000ff
        /*01e8*/ 	.word	0x00000038
        /*01ec*/ 	.short	0x0100
        /*01ee*/ 	.byte	0x08
	.zero		1


	//   ....[15]....
        /*01f0*/ 	.word	0x000006d0
        /*01f4*/ 	.word	0x000000ff
        /*01f8*/ 	.word	0x00000088
        /*01fc*/ 	.short	0x0100
        /*01fe*/ 	.byte	0x08
	.zero		1


	//   ....[16]....
        /*0200*/ 	.word	0x000006e0
        /*0204*/ 	.word	0x000000ff
        /*0208*/ 	.word	0x00000040
        /*020c*/ 	.short	0x0100
        /*020e*/ 	.byte	0x08
	.zero		1


	//   ....[17]....
        /*0210*/ 	.word	0x000006f0
        /*0214*/ 	.word	0x000000ff
        /*0218*/ 	.word	0x00000090
        /*021c*/ 	.short	0x0100
        /*021e*/ 	.byte	0x08
	.zero		1


	//   ....[18]....
        /*0220*/ 	.word	0x00000700
        /*0224*/ 	.word	0x000000ff
        /*0228*/ 	.word	0x00000048
        /*022c*/ 	.short	0x0100
        /*022e*/ 	.byte	0x08
	.zero		1


	//   ....[19]....
        /*0230*/ 	.word	0x00000710
        /*0234*/ 	.word	0x000000ff
        /*0238*/ 	.word	0x00000098
        /*023c*/ 	.short	0x0100
        /*023e*/ 	.byte	0x08
	.zero		1


	//   ....[20]....
        /*0240*/ 	.word	0x00000840
        /*0244*/ 	.word	0x000000ff
        /*0248*/ 	.word	0x000000a0
        /*024c*/ 	.short	0x0100
        /*024e*/ 	.byte	0x09
	.zero		1


	//   ....[21]....
        /*0250*/ 	.word	0x00000850
        /*0254*/ 	.word	0x000000ff
        /*0258*/ 	.word	0x000000b8
        /*025c*/ 	.short	0x0100
        /*025e*/ 	.byte	0x09
	.zero		1


	//   ....[22]....
        /*0260*/ 	.word	0x00000860
        /*0264*/ 	.word	0x000000ff
        /*0268*/ 	.word	0x000000a8
        /*026c*/ 	.short	0x0100
        /*026e*/ 	.byte	0x09
	.zero		1


	//   ....[23]....
        /*0270*/ 	.word	0x00000870
        /*0274*/ 	.word	0x000000ff
        /*0278*/ 	.word	0x000000c0
        /*027c*/ 	.short	0x0100
        /*027e*/ 	.byte	0x09
	.zero		1


	//   ....[24]....
        /*0280*/ 	.word	0x00000880
        /*0284*/ 	.word	0x000000ff
        /*0288*/ 	.word	0x000000b0
        /*028c*/ 	.short	0x0100
        /*028e*/ 	.byte	0x09
	.zero		1


	//   ....[25]....
        /*0290*/ 	.word	0x00000890
        /*0294*/ 	.word	0x000000ff
        /*0298*/ 	.word	0x000000c8
        /*029c*/ 	.short	0x0100
        /*029e*/ 	.byte	0x09
	.zero		1


	//   ....[26]....
        /*02a0*/ 	.word	0x00000970
        /*02a4*/ 	.word	0x000000ff
        /*02a8*/ 	.word	0x000000d0
        /*02ac*/ 	.short	0x0100
        /*02ae*/ 	.byte	0x08
	.zero		1


	//   ....[27]....
        /*02b0*/ 	.word	0x00000980
        /*02b4*/ 	.word	0x000000ff
        /*02b8*/ 	.word	0x000000d8
        /*02bc*/ 	.short	0x0100
        /*02be*/ 	.byte	0x08
	.zero		1


	//   ....[28]....
        /*02c0*/ 	.word	0x00000ab0
        /*02c4*/ 	.word	0x000000ff
        /*02c8*/ 	.word	0x000000e0
        /*02cc*/ 	.short	0x0100
        /*02ce*/ 	.byte	0x08
	.zero		1


	//   ....[29]....
        /*02d0*/ 	.word	0x00000ac0
        /*02d4*/ 	.word	0x000000ff
        /*02d8*/ 	.word	0x000000f0
        /*02dc*/ 	.short	0x0100
        /*02de*/ 	.byte	0x08
	.zero		1


	//   ....[30]....
        /*02e0*/ 	.word	0x00000ad0
        /*02e4*/ 	.word	0x000000ff
        /*02e8*/ 	.word	0x000000e8
        /*02ec*/ 	.short	0x0100
        /*02ee*/ 	.byte	0x08
	.zero		1


	//   ....[31]....
        /*02f0*/ 	.word	0x00000ae0
        /*02f4*/ 	.word	0x000000ff
        /*02f8*/ 	.word	0x000000f8
        /*02fc*/ 	.short	0x0100
        /*02fe*/ 	.byte	0x08
	.zero		1


	//   ....[32]....
        /*0300*/ 	.word	0x00000c00
        /*0304*/ 	.word	0x000000ff
        /*0308*/ 	.word	0x00000100
        /*030c*/ 	.short	0x0100
        /*030e*/ 	.byte	0x09
	.zero		1


	//   ....[33]....
        /*0310*/ 	.word	0x00000c10
        /*0314*/ 	.word	0x000000ff
        /*0318*/ 	.word	0x00000120
        /*031c*/ 	.short	0x0100
        /*031e*/ 	.byte	0x09
	.zero		1


	//   ....[34]....
        /*0320*/ 	.word	0x00000c20
        /*0324*/ 	.word	0x000000ff
        /*0328*/ 	.word	0x00000108
        /*032c*/ 	.short	0x0100
        /*032e*/ 	.byte	0x09
	.zero		1


	//   ....[35]....
        /*0330*/ 	.word	0x00000c30
        /*0334*/ 	.word	0x000000ff
        /*0338*/ 	.word	0x00000128
        /*033c*/ 	.short	0x0100
        /*033e*/ 	.byte	0x09
	.zero		1


	//   ....[36]....
        /*0340*/ 	.word	0x00000c40
        /*0344*/ 	.word	0x000000ff
        /*0348*/ 	.word	0x00000110
        /*034c*/ 	.short	0x0100
        /*034e*/ 	.byte	0x09
	.zero		1


	//   ....[37]....
        /*0350*/ 	.word	0x00000c50
        /*0354*/ 	.word	0x000000ff
        /*0358*/ 	.word	0x00000130
        /*035c*/ 	.short	0x0100
        /*035e*/ 	.byte	0x09
	.zero		1


	//   ....[38]....
        /*0360*/ 	.word	0x00000c60
        /*0364*/ 	.word	0x000000ff
        /*0368*/ 	.word	0x00000118
        /*036c*/ 	.short	0x0100
        /*036e*/ 	.byte	0x09
	.zero		1


	//   ....[39]....
        /*0370*/ 	.word	0x00000c70
        /*0374*/ 	.word	0x000000ff
        /*0378*/ 	.word	0x00000138
        /*037c*/ 	.short	0x0100
        /*037e*/ 	.byte	0x09
	.zero		1


	//   ....[40]....
        /*0380*/ 	.word	0x00000d60
        /*0384*/ 	.word	0x000000ff
        /*0388*/ 	.word	0x00000140
        /*038c*/ 	.short	0x0100
        /*038e*/ 	.byte	0x08
	.zero		1


	//   ....[41]....
        /*0390*/ 	.word	0x00000d70
        /*0394*/ 	.word	0x000000ff
        /*0398*/ 	.word	0x00000150
        /*039c*/ 	.short	0x0100
        /*039e*/ 	.byte	0x08
	.zero		1


	//   ....[42]....
        /*03a0*/ 	.word	0x00000d80
        /*03a4*/ 	.word	0x000000ff
        /*03a8*/ 	.word	0x00000148
        /*03ac*/ 	.short	0x0100
        /*03ae*/ 	.byte	0x08
	.zero		1


	//   ....[43]....
        /*03b0*/ 	.word	0x00000d90
        /*03b4*/ 	.word	0x000000ff
        /*03b8*/ 	.word	0x00000158
        /*03bc*/ 	.short	0x0100
        /*03be*/ 	.byte	0x08
	.zero		1


	//   ....[44]....
        /*03c0*/ 	.word	0x00000e80
        /*03c4*/ 	.word	0x000000ff
        /*03c8*/ 	.word	0x00000160
        /*03cc*/ 	.short	0x0100
        /*03ce*/ 	.byte	0x06
	.zero		1


	//   ....[45]....
        /*03d0*/ 	.word	0x00001870
        /*03d4*/ 	.word	0x00000002
        /*03d8*/ 	.word	0x00000150
        /*03dc*/ 	.short	0x010a
        /*03de*/ 	.byte	0xff
	.zero		1


	//   ....[46]....
        /*03e0*/ 	.word	0x000018a0
        /*03e4*/ 	.word	0x00000002
        /*03e8*/ 	.word	0x00000140
        /*03ec*/ 	.short	0x0101
        /*03ee*/ 	.byte	0xff
	.zero		1


	//   ....[47]....
        /*03f0*/ 	.word	0x00001970
        /*03f4*/ 	.word	0x000000ff
        /*03f8*/ 	.word	0x00000050
        /*03fc*/ 	.short	0x010a
        /*03fe*/ 	.byte	0x08
	.zero		1


	//   ....[48]....
        /*0400*/ 	.word	0x00001a70
        /*0404*/ 	.word	0x000000ff
        /*0408*/ 	.word	0x00000050
        /*040c*/ 	.short	0x010a
        /*040e*/ 	.byte	0x21
	.zero		1


	//   ....[49]....
        /*0410*/ 	.word	0x00001c20
        /*0414*/ 	.word	0x000000ff
        /*0418*/ 	.word	0x00000050
        /*041c*/ 	.short	0x010a
        /*041e*/ 	.byte	0x08
	.zero		1


	//   ....[50]....
        /*0420*/ 	.word	0x00001d40
        /*0424*/ 	.word	0x000000ff
        /*0428*/ 	.word	0x000000d8
        /*042c*/ 	.short	0x0101
        /*042e*/ 	.byte	0x04
	.zero		1


	//   ....[51]....
        /*0430*/ 	.word	0x00001d50
        /*0434*/ 	.word	0x000000ff
        /*0438*/ 	.word	0x00000050
        /*043c*/ 	.short	0x010a
        /*043e*/ 	.byte	0x08
	.zero		1


	//   ....[52]....
        /*0440*/ 	.word	0x00001dd0
        /*0444*/ 	.word	0x000000ff
        /*0448*/ 	.word	0x00000050
        /*044c*/ 	.short	0x010a
        /*044e*/ 	.byte	0x11
	.zero		1


	//   ....[53]....
        /*0450*/ 	.word	0x00001f60
        /*0454*/ 	.word	0x000000ff
        /*0458*/ 	.word	0x00000050
        /*045c*/ 	.short	0x010a
        /*045e*/ 	.byte	0x08
	.zero		1


	//   ....[54]....
        /*0460*/ 	.word	0x000020b0
        /*0464*/ 	.word	0x00000002
        /*0468*/ 	.word	0x000000e0
        /*046c*/ 	.short	0x010a
        /*046e*/ 	.byte	0xff
	.zero		1


	//   ....[55]....
        /*0470*/ 	.word	0x00002170
        /*0474*/ 	.word	0x00000002
        /*0478*/ 	.word	0x00000000
        /*047c*/ 	.short	0x0101
        /*047e*/ 	.byte	0xff
	.zero		1


	//   ....[56]....
        /*0480*/ 	.word	0x000026d0
        /*0484*/ 	.word	0x000000ff
        /*0488*/ 	.word	0x00000000
        /*048c*/ 	.short	0x010a
        /*048e*/ 	.byte	0x05
	.zero		1


	//   ....[57]....
        /*0490*/ 	.word	0x00002760
        /*0494*/ 	.word	0x000000ff
        /*0498*/ 	.word	0x00000000
        /*049c*/ 	.short	0x010a
        /*049e*/ 	.byte	0x05
	.zero		1


	//   ....[58]....
        /*04a0*/ 	.word	0x000027f0
        /*04a4*/ 	.word	0x000000ff
        /*04a8*/ 	.word	0x00000000
        /*04ac*/ 	.short	0x010a
        /*04ae*/ 	.byte	0x05
	.zero		1


	//   ....[59]....
        /*04b0*/ 	.word	0x00002880
        /*04b4*/ 	.word	0x000000ff
        /*04b8*/ 	.word	0x00000000
        /*04bc*/ 	.short	0x010a
        /*04be*/ 	.byte	0x05
	.zero		1


	//   ....[60]....
        /*04c0*/ 	.word	0x00002910
        /*04c4*/ 	.word	0x000000ff
        /*04c8*/ 	.word	0x00000000
        /*04cc*/ 	.short	0x010a
        /*04ce*/ 	.byte	0x05
	.zero		1


	//   ....[61]....
        /*04d0*/ 	.word	0x000029a0
        /*04d4*/ 	.word	0x000000ff
        /*04d8*/ 	.word	0x00000000
        /*04dc*/ 	.short	0x010a
        /*04de*/ 	.byte	0x05
	.zero		1


	//   ....[62]....
        /*04e0*/ 	.word	0x00002a30
        /*04e4*/ 	.word	0x000000ff
        /*04e8*/ 	.word	0x00000000
        /*04ec*/ 	.short	0x010a
        /*04ee*/ 	.byte	0x05
	.zero		1


	//   ....[63]....
        /*04f0*/ 	.word	0x00002ac0
        /*04f4*/ 	.word	0x000000ff
        /*04f8*/ 	.word	0x00000000
        /*04fc*/ 	.short	0x010a
        /*04fe*/ 	.byte	0x05
	.zero		1


	//   ....[64]....
        /*0500*/ 	.word	0x00002b50
        /*0504*/ 	.word	0x000000ff
        /*0508*/ 	.word	0x00000000
        /*050c*/ 	.short	0x010a
        /*050e*/ 	.byte	0x05
	.zero		1


	//   ....[65]....
        /*0510*/ 	.word	0x00002bf0
        /*0514*/ 	.word	0x00000000
        /*0518*/ 	.word	0x00000000
        /*051c*/ 	.short	0x010a
        /*051e*/ 	.byte	0xff
	.zero		1


	//   ....[66]....
        /*0520*/ 	.word	0x00002d10
        /*0524*/ 	.word	0x00000000
        /*0528*/ 	.word	0x00000140
        /*052c*/ 	.short	0x010a
        /*052e*/ 	.byte	0xff
	.zero		1


	//   ....[67]....
        /*0530*/ 	.word	0x00002d80
        /*0534*/ 	.word	0x00000000
        /*0538*/ 	.word	0x00000000
        /*053c*/ 	.short	0x0101
        /*053e*/ 	.byte	0xff
	.zero		1


	//   ....[68]....
        /*0540*/ 	.word	0x00002da0
        /*0544*/ 	.word	0x000000ff
        /*0548*/ 	.word	0x000000f0
        /*054c*/ 	.short	0x010a
        /*054e*/ 	.byte	0x05
	.zero		1


	//   ....[69]....
        /*0550*/ 	.word	0x00002ec0
        /*0554*/ 	.word	0x00000000
        /*0558*/ 	.word	0x000000e0
        /*055c*/ 	.short	0x010a
        /*055e*/ 	.byte	0xff
	.zero		1


	//   ....[70]....
        /*0560*/ 	.word	0x00002fc0
        /*0564*/ 	.word	0x00000000
        /*0568*/ 	.word	0x00000000
        /*056c*/ 	.short	0x0101
        /*056e*/ 	.byte	0xff
	.zero		1


	//   ....[71]....
        /*0570*/ 	.word	0x00003050
        /*0574*/ 	.word	0x000000ff
        /*0578*/ 	.word	0x000000f0
        /*057c*/ 	.short	0x0106
        /*057e*/ 	.byte	0x05
	.zero		1


	//   ....[72]....
        /*0580*/ 	.word	0x00003070
        /*0584*/ 	.word	0x000000ff
        /*0588*/ 	.word	0x000000f0
        /*058c*/ 	.short	0x010a
        /*058e*/ 	.byte	0x05
	.zero		1


	//   ....[73]....
        /*0590*/ 	.word	0x00003100
        /*0594*/ 	.word	0x000000ff
        /*0598*/ 	.word	0x000000f0
        /*059c*/ 	.short	0x0106
        /*059e*/ 	.byte	0x04
	.zero		1


	//   ....[74]....
        /*05a0*/ 	.word	0x00003140
        /*05a4*/ 	.word	0x00000000
        /*05a8*/ 	.word	0x000000f0
        /*05ac*/ 	.short	0x010a
        /*05ae*/ 	.byte	0xff
	.zero		1


	//   ....[75]....
        /*05b0*/ 	.word	0x00003380
        /*05b4*/ 	.word	0x000000ff
        /*05b8*/ 	.word	0x00000008
        /*05bc*/ 	.short	0x010a
        /*05be*/ 	.byte	0x06
	.zero		1


	//   ....[76]....
        /*05c0*/ 	.word	0x000033a0
        /*05c4*/ 	.word	0x000000ff
        /*05c8*/ 	.word	0x00000008
        /*05cc*/ 	.short	0x010a
        /*05ce*/ 	.byte	0x06
	.zero		1


	//   ....[77]....
        /*05d0*/ 	.word	0x00003530
        /*05d4*/ 	.word	0x000000ff
        /*05d8*/ 	.word	0x00000008
        /*05dc*/ 	.short	0x010a
        /*05de*/ 	.byte	0x06
	.zero		1


	//   ....[78]....
        /*05e0*/ 	.word	0x00003550
        /*05e4*/ 	.word	0x000000ff
        /*05e8*/ 	.word	0x00000008
        /*05ec*/ 	.short	0x010a
        /*05ee*/ 	.byte	0x06
	.zero		1


	//   ....[79]....
        /*05f0*/ 	.word	0x00003610
        /*05f4*/ 	.word	0x000000ff
        /*05f8*/ 	.word	0x00000000
        /*05fc*/ 	.short	0x0101
        /*05fe*/ 	.byte	0x07
	.zero		1


	//   ....[80]....
        /*0600*/ 	.word	0x00003950
        /*0604*/ 	.word	0x00000000
        /*0608*/ 	.word	0x000000e0
        /*060c*/ 	.short	0x010a
        /*060e*/ 	.byte	0xff
	.zero		1


	//   ....[81]....
        /*0610*/ 	.word	0x00003a10
        /*0614*/ 	.word	0x00000000
        /*0618*/ 	.word	0x00000000
        /*061c*/ 	.short	0x0101
        /*061e*/ 	.byte	0xff
	.zero		1


	//   ....[82]....
        /*0620*/ 	.word	0x00003ad0
        /*0624*/ 	.word	0x000000ff
        /*0628*/ 	.word	0x00000000
        /*062c*/ 	.short	0x010a
        /*062e*/ 	.byte	0x08
	.zero		1


	//   ....[83]....
        /*0630*/ 	.word	0x00003ae0
        /*0634*/ 	.word	0x000000ff
        /*0638*/ 	.word	0x00000120
        /*063c*/ 	.short	0x010a
        /*063e*/ 	.byte	0x09
	.zero		1


	//   ....[84]....
        /*0640*/ 	.word	0x00003b90
        /*0644*/ 	.word	0x000000ff
        /*0648*/ 	.word	0x00000000
        /*064c*/ 	.short	0x010a
        /*064e*/ 	.byte	0x08
	.zero		1


	//   ....[85]....
        /*0650*/ 	.word	0x00003cc0
        /*0654*/ 	.word	0x000000ff
        /*0658*/ 	.word	0x00000000
        /*065c*/ 	.short	0x010a
        /*065e*/ 	.byte	0x1e
	.zero		1


	//   ....[86]....
        /*0660*/ 	.word	0x00003fc0
        /*0664*/ 	.word	0x000000ff
        /*0668*/ 	.word	0x00000000
        /*066c*/ 	.short	0x010a
        /*066e*/ 	.byte	0x08
	.zero		1


	//   ....[87]....
        /*0670*/ 	.word	0x00004050
        /*0674*/ 	.word	0x000000ff
        /*0678*/ 	.word	0x00000000
        /*067c*/ 	.short	0x010a
        /*067e*/ 	.byte	0x08
	.zero		1


	//   ....[88]....
        /*0680*/ 	.word	0x000040e0
        /*0684*/ 	.word	0x000000ff
        /*0688*/ 	.word	0x00000000
        /*068c*/ 	.short	0x010a
        /*068e*/ 	.byte	0x08
	.zero		1


	//   ....[89]....
        /*0690*/ 	.word	0x00004180
        /*0694*/ 	.word	0x00000000
        /*0698*/ 	.word	0x00000000
        /*069c*/ 	.short	0x010a
        /*069e*/ 	.byte	0xff
	.zero		1


	//   ....[90]....
        /*06a0*/ 	.word	0x000041c0
        /*06a4*/ 	.word	0x00000000
        /*06a8*/ 	.word	0x00000000
        /*06ac*/ 	.short	0x010a
        /*06ae*/ 	.byte	0xff
	.zero		1


	//   ....[91]....
        /*06b0*/ 	.word	0x00004230
        /*06b4*/ 	.word	0x000000ff
        /*06b8*/ 	.word	0x00000000
        /*06bc*/ 	.short	0x0101
        /*06be*/ 	.byte	0x05
	.zero		1


	//   ....[92]....
        /*06c0*/ 	.word	0x00004270
        /*06c4*/ 	.word	0x000000ff
        /*06c8*/ 	.word	0x00000160
        /*06cc*/ 	.short	0x010a
        /*06ce*/ 	.byte	0x07
	.zero		1


	//   ....[93]....
        /*06d0*/ 	.word	0x000042c0
        /*06d4*/ 	.word	0x000000ff
        /*06d8*/ 	.word	0x00000000
        /*06dc*/ 	.short	0x0101
        /*06de*/ 	.byte	0x05
	.zero		1


	//   ....[94]....
        /*06e0*/ 	.word	0x000046d0
        /*06e4*/ 	.word	0x00000000
        /*06e8*/ 	.word	0x000000e0
        /*06ec*/ 	.short	0x010a
        /*06ee*/ 	.byte	0xff
	.zero		1


	//   ....[95]....
        /*06f0*/ 	.word	0x00004790
        /*06f4*/ 	.word	0x00000000
        /*06f8*/ 	.word	0x00000000
        /*06fc*/ 	.short	0x0101
        /*06fe*/ 	.byte	0xff
	.zero		1


	//   ....[96]....
        /*0700*/ 	.word	0x00004ab0
        /*0704*/ 	.word	0x000000ff
        /*0708*/ 	.word	0x000000d8
        /*070c*/ 	.short	0x010a
        /*070e*/ 	.byte	0x06
	.zero		1


	//   ....[97]....
        /*0710*/ 	.word	0x00004cd0
        /*0714*/ 	.word	0x000000ff
        /*0718*/ 	.word	0x000000b8
        /*071c*/ 	.short	0x010a
        /*071e*/ 	.byte	0x0f
	.zero		1


	//   ....[98]....
        /*0720*/ 	.word	0x00004ed0
        /*0724*/ 	.word	0x000000ff
        /*0728*/ 	.word	0x000000a0
        /*072c*/ 	.short	0x010b
        /*072e*/ 	.byte	0x0f
	.zero		1


	//   ....[99]....
        /*0730*/ 	.word	0x00004f20
        /*0734*/ 	.word	0x000000ff
        /*0738*/ 	.word	0x00000000
        /*073c*/ 	.short	0x0101
        /*073e*/ 	.byte	0x10
	.zero		1


	//   ....[100]....
        /*0740*/ 	.word	0x00004f60
        /*0744*/ 	.word	0x000000ff
        /*0748*/ 	.word	0x000000b8
        /*074c*/ 	.short	0x010a
        /*074e*/ 	.byte	0x0d
	.zero		1


	//   ....[101]....
        /*0750*/ 	.word	0x000051a0
        /*0754*/ 	.word	0x000000ff
        /*0758*/ 	.word	0x000000a0
        /*075c*/ 	.short	0x010b
        /*075e*/ 	.byte	0x0d
	.zero		1


	//   ....[102]....
        /*0760*/ 	.word	0x00005210
        /*0764*/ 	.word	0x000000ff
        /*0768*/ 	.word	0x00000000
        /*076c*/ 	.short	0x0101
        /*076e*/ 	.byte	0x0f
	.zero		1


	//   ....[103]....
        /*0770*/ 	.word	0x00005260
        /*0774*/ 	.word	0x000000ff
        /*0778*/ 	.word	0x00000000
        /*077c*/ 	.short	0x010a
        /*077e*/ 	.byte	0x04
	.zero		1


	//   ....[104]....
        /*0780*/ 	.word	0x000052f0
        /*0784*/ 	.word	0x000000ff
        /*0788*/ 	.word	0x00000000
        /*078c*/ 	.short	0x010a
        /*078e*/ 	.byte	0x04
	.zero		1


	//   ....[105]....
        /*0790*/ 	.word	0x00005390
        /*0794*/ 	.word	0x00000000
        /*0798*/ 	.word	0x00000000
        /*079c*/ 	.short	0x010a
        /*079e*/ 	.byte	0xff
	.zero		1


	//   ....[106]....
        /*07a0*/ 	.word	0x00005740
        /*07a4*/ 	.word	0x00000000
        /*07a8*/ 	.word	0x000000e0
        /*07ac*/ 	.short	0x010a
        /*07ae*/ 	.byte	0xff
	.zero		1


	//   ....[107]....
        /*07b0*/ 	.word	0x00005850
        /*07b4*/ 	.word	0x00000000
        /*07b8*/ 	.word	0x00000000
        /*07bc*/ 	.short	0x0101
        /*07be*/ 	.byte	0xff
	.zero		1


	//   ....[108]....
        /*07c0*/ 	.word	0x00006320
        /*07c4*/ 	.word	0x00000000
        /*07c8*/ 	.word	0x000000a0
        /*07cc*/ 	.short	0x010a
        /*07ce*/ 	.byte	0xff
	.zero		1


	//   ....[109]....
        /*07d0*/ 	.word	0x000064f0
        /*07d4*/ 	.word	0x00000074
        /*07d8*/ 	.word	0x00000100
        /*07dc*/ 	.short	0x010a
        /*07de*/ 	.byte	0xff
	.zero		1


	//   ....[110]....
        /*07e0*/ 	.word	0x000065f0
        /*07e4*/ 	.word	0x00000000
        /*07e8*/ 	.word	0x000000a0
        /*07ec*/ 	.short	0x010a
        /*07ee*/ 	.byte	0xff
	.zero		1


	//   ....[111]....
        /*07f0*/ 	.word	0x00006720
        /*07f4*/ 	.word	0x00000074
        /*07f8*/ 	.word	0x00000100
        /*07fc*/ 	.short	0x010a
        /*07fe*/ 	.byte	0xff
	.zero		1


	//   ....[112]....
        /*0800*/ 	.word	0x00007230
        /*0804*/ 	.word	0x00000000
        /*0808*/ 	.word	0x00000000
        /*080c*/ 	.short	0x0101
        /*080e*/ 	.byte	0xff
	.zero		1


	//   ....[113]....
        /*0810*/ 	.word	0x00007240
        /*0814*/ 	.word	0x00000003
        /*0818*/ 	.word	0x000000a0
        /*081c*/ 	.short	0x010a
        /*081e*/ 	.byte	0xff
	.zero		1


	//   ....[114]....
        /*0820*/ 	.word	0x00007310
        /*0824*/ 	.word	0x00000003
        /*0828*/ 	.word	0x000000a0
        /*082c*/ 	.short	0x010a
        /*082e*/ 	.byte	0xff
	.zero		1


	//   ....[115]....
        /*0830*/ 	.word	0x00007610
        /*0834*/ 	.word	0x00000074
        /*0838*/ 	.word	0x00000000
        /*083c*/ 	.short	0x0101
        /*083e*/ 	.byte	0xff
	.zero		1


	//   ....[116]....
        /*0840*/ 	.word	0x00007fa0
        /*0844*/ 	.word	0x00000000
        /*0848*/ 	.word	0x00000000
        /*084c*/ 	.short	0x0101
        /*084e*/ 	.byte	0xff
	.zero		1


	//   ....[117]....
        /*0850*/ 	.word	0x00008230
        /*0854*/ 	.word	0x000000ff
        /*0858*/ 	.word	0x00000000
        /*085c*/ 	.short	0x0101
        /*085e*/ 	.byte	0x04
	.zero		1


	//   ....[118]....
        /*0860*/ 	.word	0x00008250
        /*0864*/ 	.word	0x00000002
        /*0868*/ 	.word	0x00000150
        /*086c*/ 	.short	0x010a
        /*086e*/ 	.byte	0xff
	.zero		1


	//   ....[119]....
        /*0870*/ 	.word	0x000082b0
        /*0874*/ 	.word	0x00000002
        /*0878*/ 	.word	0x00000050
        /*087c*/ 	.short	0x010a
        /*087e*/ 	.byte	0xff
	.zero		1


	//   ....[120]....
        /*0880*/ 	.word	0x00008310
        /*0884*/ 	.word	0x00000002
        /*0888*/ 	.word	0x00000050
        /*088c*/ 	.short	0x010a
        /*088e*/ 	.byte	0xff
	.zero		1


	//   ....[121]....
        /*0890*/ 	.word	0x00008360
        /*0894*/ 	.word	0x00000002
        /*0898*/ 	.word	0x000000e0
        /*089c*/ 	.short	0x010a
        /*089e*/ 	.byte	0xff
	.zero		1


	//   ....[122]....
        /*08a0*/ 	.word	0x000083c0
        /*08a4*/ 	.word	0x00000000
        /*08a8*/ 	.word	0x00000000
        /*08ac*/ 	.short	0x010a
        /*08ae*/ 	.byte	0xff
	.zero		1


	//   ....[123]....
        /*08b0*/ 	.word	0x00008420
        /*08b4*/ 	.word	0x00000000
        /*08b8*/ 	.word	0x00000000
        /*08bc*/ 	.short	0x010a
        /*08be*/ 	.byte	0xff
	.zero		1


	//   ....[124]....
        /*08c0*/ 	.word	0x00008480
        /*08c4*/ 	.word	0x00000000
        /*08c8*/ 	.word	0x00000000
        /*08cc*/ 	.short	0x010a
        /*08ce*/ 	.byte	0xff
	.zero		1


	//   ....[125]....
        /*08d0*/ 	.word	0x000084e0
        /*08d4*/ 	.word	0x00000000
        /*08d8*/ 	.word	0x00000000
        /*08dc*/ 	.short	0x010a
        /*08de*/ 	.byte	0xff
	.zero		1


	//   ....[126]....
        /*08e0*/ 	.word	0x00008540
        /*08e4*/ 	.word	0x00000000
        /*08e8*/ 	.word	0x00000000
        /*08ec*/ 	.short	0x010a
        /*08ee*/ 	.byte	0xff
	.zero		1


	//   ....[127]....
        /*08f0*/ 	.word	0x000085a0
        /*08f4*/ 	.word	0x00000000
        /*08f8*/ 	.word	0x00000000
        /*08fc*/ 	.short	0x010a
        /*08fe*/ 	.byte	0xff
	.zero		1


	//   ....[128]....
        /*0900*/ 	.word	0x00008600
        /*0904*/ 	.word	0x00000000
        /*0908*/ 	.word	0x00000000
        /*090c*/ 	.short	0x010a
        /*090e*/ 	.byte	0xff
	.zero		1


	//   ....[129]....
        /*0910*/ 	.word	0x00008660
        /*0914*/ 	.word	0x00000000
        /*0918*/ 	.word	0x00000000
        /*091c*/ 	.short	0x010a
        /*091e*/ 	.byte	0xff
	.zero		1


	//   ....[130]....
        /*0920*/ 	.word	0x000086c0
        /*0924*/ 	.word	0x00000000
        /*0928*/ 	.word	0x00000000
        /*092c*/ 	.short	0x010a
        /*092e*/ 	.byte	0xff
	.zero		1


	//   ....[131]....
        /*0930*/ 	.word	0x00008710
        /*0934*/ 	.word	0x00000000
        /*0938*/ 	.word	0x00000140
        /*093c*/ 	.short	0x010a
        /*093e*/ 	.byte	0xff
	.zero		1


	//   ....[132]....
        /*0940*/ 	.word	0x00008770
        /*0944*/ 	.word	0x00000000
        /*0948*/ 	.word	0x000000f0
        /*094c*/ 	.short	0x010a
        /*094e*/ 	.byte	0xff
	.zero		1


	//   ....[133]....
        /*0950*/ 	.word	0x000087c0
        /*0954*/ 	.word	0x00000000
        /*0958*/ 	.word	0x000000e0
        /*095c*/ 	.short	0x010a
        /*095e*/ 	.byte	0xff
	.zero		1


	//   ....[134]....
        /*0960*/ 	.word	0x00008820
        /*0964*/ 	.word	0x00000000
        /*0968*/ 	.word	0x000000f0
        /*096c*/ 	.short	0x010a
        /*096e*/ 	.byte	0xff
	.zero		1


	//   ....[135]....
        /*0970*/ 	.word	0x00008880
        /*0974*/ 	.word	0x00000004
        /*0978*/ 	.word	0x00000008
        /*097c*/ 	.short	0x010a
        /*097e*/ 	.byte	0xff
	.zero		1


	//   ....[136]....
        /*0980*/ 	.word	0x00008960
        /*0984*/ 	.word	0x00000002
        /*0988*/ 	.word	0x00000008
        /*098c*/ 	.short	0x010a
        /*098e*/ 	.byte	0xff
	.zero		1


	//   ....[137]....
        /*0990*/ 	.word	0x000089b0
        /*0994*/ 	.word	0x00000000
        /*0998*/ 	.word	0x000000e0
        /*099c*/ 	.short	0x010a
        /*099e*/ 	.byte	0xff
	.zero		1


	//   ....[138]....
        /*09a0*/ 	.word	0x00008a10
        /*09a4*/ 	.word	0x00000000
        /*09a8*/ 	.word	0x00000120
        /*09ac*/ 	.short	0x010a
        /*09ae*/ 	.byte	0xff
	.zero		1


	//   ....[139]....
        /*09b0*/ 	.word	0x00008a70
        /*09b4*/ 	.word	0x00000000
        /*09b8*/ 	.word	0x00000000
        /*09bc*/ 	.short	0x010a
        /*09be*/ 	.byte	0xff
	.zero		1


	//   ....[140]....
        /*09c0*/ 	.word	0x00008ad0
        /*09c4*/ 	.word	0x00000000
        /*09c8*/ 	.word	0x00000000
        /*09cc*/ 	.short	0x010a
        /*09ce*/ 	.byte	0xff
	.zero		1


	//   ....[141]....
        /*09d0*/ 	.word	0x00008b30
        /*09d4*/ 	.word	0x00000000
        /*09d8*/ 	.word	0x00000000
        /*09dc*/ 	.short	0x010a
        /*09de*/ 	.byte	0xff
	.zero		1


	//   ....[142]....
        /*09e0*/ 	.word	0x00008b90
        /*09e4*/ 	.word	0x00000000
        /*09e8*/ 	.word	0x00000000
        /*09ec*/ 	.short	0x010a
        /*09ee*/ 	.byte	0xff
	.zero		1


	//   ....[143]....
        /*09f0*/ 	.word	0x00008bf0
        /*09f4*/ 	.word	0x00000000
        /*09f8*/ 	.word	0x00000160
        /*09fc*/ 	.short	0x010a
        /*09fe*/ 	.byte	0xff
	.zero		1


	//   ....[144]....
        /*0a00*/ 	.word	0x00008c40
        /*0a04*/ 	.word	0x00000000
        /*0a08*/ 	.word	0x000000e0
        /*0a0c*/ 	.short	0x010a
        /*0a0e*/ 	.byte	0xff
	.zero		1


	//   ....[145]....
        /*0a10*/ 	.word	0x00008ca0
        /*0a14*/ 	.word	0x00000000
        /*0a18*/ 	.word	0x000000d8
        /*0a1c*/ 	.short	0x010a
        /*0a1e*/ 	.byte	0xff
	.zero		1


	//   ....[146]....
        /*0a20*/ 	.word	0x00008d00
        /*0a24*/ 	.word	0x00000000
        /*0a28*/ 	.word	0x000000b8
        /*0a2c*/ 	.short	0x010a
        /*0a2e*/ 	.byte	0xff
	.zero		1


	//   ....[147]....
        /*0a30*/ 	.word	0x00008d60
        /*0a34*/ 	.word	0x00000000
        /*0a38*/ 	.word	0x000000b8
        /*0a3c*/ 	.short	0x010a
        /*0a3e*/ 	.byte	0xff
	.zero		1


	//   ....[148]....
        /*0a40*/ 	.word	0x00008dc0
        /*0a44*/ 	.word	0x00000000
        /*0a48*/ 	.word	0x00000000
        /*0a4c*/ 	.short	0x010a
        /*0a4e*/ 	.byte	0xff
	.zero		1


	//   ....[149]....
        /*0a50*/ 	.word	0x00008e20
        /*0a54*/ 	.word	0x00000000
        /*0a58*/ 	.word	0x00000000
        /*0a5c*/ 	.short	0x010a
        /*0a5e*/ 	.byte	0xff
	.zero		1


	//   ....[150]....
        /*0a60*/ 	.word	0x00008e70
        /*0a64*/ 	.word	0x00000000
        /*0a68*/ 	.word	0x000000e0
        /*0a6c*/ 	.short	0x010a
        /*0a6e*/ 	.byte	0xff
	.zero		1


	//   ....[151]....
        /*0a70*/ 	.word	0x00008ec0
        /*0a74*/ 	.word	0x00000000
        /*0a78*/ 	.word	0x000000a0
        /*0a7c*/ 	.short	0x010a
        /*0a7e*/ 	.byte	0xff
	.zero		1


	//   ....[152]....
        /*0a80*/ 	.word	0x00008f10
        /*0a84*/ 	.word	0x00000074
        /*0a88*/ 	.word	0x00000100
        /*0a8c*/ 	.short	0x010a
        /*0a8e*/ 	.byte	0xff
	.zero		1


	//   ....[153]....
        /*0a90*/ 	.word	0x00008f60
        /*0a94*/ 	.word	0x00000003
        /*0a98*/ 	.word	0x000000a0
        /*0a9c*/ 	.short	0x010a
        /*0a9e*/ 	.byte	0xff
	.zero		1


	//----- nvinfo : EIATTR_NUM_MBARRIERS
	.align		4
.L_47:
        /*0aa0*/ 	.byte	0x03, 0x38
        /*0aa2*/ 	.short	0x002d


	//----- nvinfo : EIATTR_EXIT_INSTR_OFFSETS
	.align		4
        /*0aa4*/ 	.byte	0x04, 0x1c
        /*0aa6*/ 	.short	(.L_49 - .L_48)


	//   ....[0]....
.L_48:
        /*0aa8*/ 	.word	0x00002c20


	//   ....[1]....
        /*0aac*/ 	.word	0x00003110


	//   ....[2]....
        /*0ab0*/ 	.word	0x00003170


	//   ....[3]....
        /*0ab4*/ 	.word	0x000044f0


	//   ....[4]....
        /*0ab8*/ 	.word	0x000053c0


	//   ....[5]....
        /*0abc*/ 	.word	0x00005400


	//   ....[6]....
        /*0ac0*/ 	.word	0x00008130


	//   ....[7]....
        /*0ac4*/ 	.word	0x000081a0


	//   ....[8]....
        /*0ac8*/ 	.word	0x000081d0


	//   ....[9]....
        /*0acc*/ 	.word	0x00008240


	//----- nvinfo : EIATTR_MAX_THREADS
	.align		4
.L_49:
        /*0ad0*/ 	.byte	0x04, 0x05
        /*0ad2*/ 	.short	(.L_51 - .L_50)
.L_50:
        /*0ad4*/ 	.word	0x00000100
        /*0ad8*/ 	.word	0x00000001
        /*0adc*/ 	.word	0x00000001


	//----- nvinfo : EIATTR_CRS_STACK_SIZE
	.align		4
.L_51:
        /*0ae0*/ 	.byte	0x04, 0x1e
        /*0ae2*/ 	.short	(.L_53 - .L_52)
.L_52:
        /*0ae4*/ 	.word	0x00000000


	//----- nvinfo : EIATTR_CBANK_PARAM_SIZE
	.align		4
.L_53:
        /*0ae8*/ 	.byte	0x03, 0x19
        /*0aea*/ 	.short	0x0800


	//----- nvinfo : EIATTR_PARAM_CBANK
	.align		4
        /*0aec*/ 	.byte	0x04, 0x0a
        /*0aee*/ 	.short	(.L_55 - .L_54)
	.align		4
.L_54:
        /*0af0*/ 	.word	index@(.nv.constant0._ZN7cutlass13device_kernelINS_4gemm6kernel13GemmUniversalIN4cute5tupleIJiiiiEEENS1_10collective13CollectiveMmaINS1_35MainloopSm100TmaUmmaWarpSpecializedILi10ELi2ELi4ENS5_IJNS4_1CILi2EEENSA_ILi1EEESC_EEEEENS5_IJNSA_ILi256EEENSA_ILi64EEESG_EEENS_6half_tENS5_IJlSC_lEEESI_SJ_NS4_8TiledMMAINS4_8MMA_AtomIJNS4_26SM100_MMA_F16BF16_2x1SM_SSISI_SI_fLi256ELi64ELNS4_4UMMA5MajorE0ELSO_0ELNSN_7ScaleInE0ELSP_0EEEEEENS4_6LayoutINS5_IJSC_SC_SC_EEENS5_IJNSA_ILi0EEESU_SU_EEEEENS5_IJNS4_10UnderscoreESX_SX_EEEEENS4_18SM100_TMA_2SM_LOADENS4_14ComposedLayoutINS4_7SwizzleILi3ELi4ELi3EEENS4_18smem_ptr_flag_bitsILi16EEENSS_INS5_IJNSA_ILi8EEESG_EEENS5_IJSG_SC_EEEEEEEvNS4_8identityES10_S1A_vS1B_EENS_8epilogue10collective18CollectiveEpilogueINS1D_23Sm100TmaWarpSpecializedILi3ELi2ELi32ELb1ELb0EEEJNS5_IJNSA_ILi128EEESG_SG_EEENS5_IJNSS_IS1I_SC_EENSS_INSA_ILi32EEESC_EEEEESI_SJ_SI_SJ_NS1D_6fusion15FusionCallbacksIS1H_NS1O_23LinCombPerRowBiasEltActINS1D_6thread4ReLuESI_fSI_SI_fLi8ELNS_15FloatRoundStyleE2EEES1J_S1N_JEEENS4_5SM1004TMEM4LOAD26SM100_TMEM_LOAD_32dp32b32xENS4_13SM90_TMA_LOADENS11_INS12_ILi2ELi4ELi3EEES15_NSS_INS5_IJS16_S1L_EEENS5_IJS1L_SC_EEEEEEENS4_39AutoVectorizingCopyWithAssumedAlignmentILi128EEENS4_14SM90_TMA_STOREES25_S27_S27_EEEvvEEEEvNT_6ParamsE)
        /*0af4*/ 	.short	0x0380
        /*0af6*/ 	.short	0x0800


	//----- nvinfo : EIATTR_SW_WAR
	.align		4
.L_55:
        /*0af8*/ 	.byte	0x04, 0x36
        /*0afa*/ 	.short	(.L_57 - .L_56)
.L_56:
        /*0afc*/ 	.word	0x00000008
.L_57:


//--------------------- .nv.callgraph             --------------------------
	.section	.nv.callgraph,"",@"SHT_CUDA_CALLGRAPH"
	.align	4
	.sectionentsize	8
	.align		4
        /*0000*/ 	.word	0x00000000
	.align		4
        /*0004*/ 	.word	0xffffffff
	.align		4
        /*0008*/ 	.word	index@(_ZN7cutlass13device_kernelINS_4gemm6kernel13GemmUniversalIN4cute5tupleIJiiiiEEENS1_10collective13CollectiveMmaINS1_35MainloopSm100TmaUmmaWarpSpecializedILi10ELi2ELi4ENS5_IJNS4_1CILi2EEENSA_ILi1EEESC_EEEEENS5_IJNSA_ILi256EEENSA_ILi64EEESG_EEENS_6half_tENS5_IJlSC_lEEESI_SJ_NS4_8TiledMMAINS4_8MMA_AtomIJNS4_26SM100_MMA_F16BF16_2x1SM_SSISI_SI_fLi256ELi64ELNS4_4UMMA5MajorE0ELSO_0ELNSN_7ScaleInE0ELSP_0EEEEEENS4_6LayoutINS5_IJSC_SC_SC_EEENS5_IJNSA_ILi0EEESU_SU_EEEEENS5_IJNS4_10UnderscoreESX_SX_EEEEENS4_18SM100_TMA_2SM_LOADENS4_14ComposedLayoutINS4_7SwizzleILi3ELi4ELi3EEENS4_18smem_ptr_flag_bitsILi16EEENSS_INS5_IJNSA_ILi8EEESG_EEENS5_IJSG_SC_EEEEEEEvNS4_8identityES10_S1A_vS1B_EENS_8epilogue10collective18CollectiveEpilogueINS1D_23Sm100TmaWarpSpecializedILi3ELi2ELi32ELb1ELb0EEEJNS5_IJNSA_ILi128EEESG_SG_EEENS5_IJNSS_IS1I_SC_EENSS_INSA_ILi32EEESC_EEEEESI_SJ_SI_SJ_NS1D_6fusion15FusionCallbacksIS1H_NS1O_23LinCombPerRowBiasEltActINS1D_6thread4ReLuESI_fSI_SI_fLi8ELNS_15FloatRoundStyleE2EEES1J_S1N_JEEENS4_5SM1004TMEM4LOAD26SM100_TMEM_LOAD_32dp32b32xENS4_13SM90_TMA_LOADENS11_INS12_ILi2ELi4ELi3EEES15_NSS_INS5_IJS16_S1L_EEENS5_IJS1L_SC_EEEEEEENS4_39AutoVectorizingCopyWithAssumedAlignmentILi128EEENS4_14SM90_TMA_STOREES25_S27_S27_EEEvvEEEEvNT_6ParamsE)
	.align		4
        /*000c*/ 	.word	index@(__assertfail)
	.align		4
        /*0010*/ 	.word	0x00000000
	.align		4
        /*0014*/ 	.word	0xfffffffe
	.align		4
        /*0018*/ 	.word	0x00000000
	.align		4
        /*001c*/ 	.word	0xfffffffd
	.align		4
        /*0020*/ 	.word	0x00000000
	.align		4
        /*0024*/ 	.word	0xfffffffc


//--------------------- .nv.constant4             --------------------------
	.section	.nv.constant4,"a",@progbits
	.align	8
	.align		8
.nv.constant4:
        /*0000*/ 	.dword	__assertfail
	.align		8
        /*0008*/ 	.dword	__unnamed_1
	.align		8
        /*0010*/ 	.dword	__unnamed_2
	.align		8
        /*0018*/ 	.dword	_ZN39_INTERNAL_3f56f3ac_4_k_cu_76c6181c_29774cuda3std3__45__cpo5beginE
	.align		8
        /*0020*/ 	.dword	_ZN39_INTERNAL_3f56f3ac_4_k_cu_76c6181c_29774cuda3std3__45__cpo3endE
	.align		8
        /*0028*/ 	.dword	_ZN39_INTERNAL_3f56f3ac_4_k_cu_76c6181c_29774cuda3std3__45__cpo6cbeginE
	.align		8
        /*0030*/ 	.dword	_ZN39_INTERNAL_3f56f3ac_4_k_cu_76c6181c_29774cuda3std3__45__cpo4cendE
	.align		8
        /*0038*/ 	.dword	_ZN39_INTERNAL_3f56f3ac_4_k_cu_76c6181c_29774cuda3std3__441_GLOBAL__N__3f56f3ac_4_k_cu_76c6181c_29776ignoreE
	.align		8
        /*0040*/ 	.dword	_ZN39_INTERNAL_3f56f3ac_4_k_cu_76c6181c_29774cuda3std3__419piecewise_constructE
	.align		8
        /*0048*/ 	.dword	_ZN39_INTERNAL_3f56f3ac_4_k_cu_76c6181c_29774cuda3std3__48in_placeE
	.align		8
        /*0050*/ 	.dword	_ZN39_INTERNAL_3f56f3ac_4_k_cu_76c6181c_29774cuda3std6ranges3__45__cpo4swapE
	.align		8
        /*0058*/ 	.dword	_ZN39_INTERNAL_3f56f3ac_4_k_cu_76c6181c_29774cuda3std6ranges3__45__cpo9iter_moveE
	.align		8
        /*0060*/ 	.dword	_ZN39_INTERNAL_3f56f3ac_4_k_cu_76c6181c_29774cute7productE
	.align		8
        /*0068*/ 	.dword	_ZN39_INTERNAL_3f56f3ac_4_k_cu_76c6181c_29774cute1_E
	.align		8
        /*0070*/ 	.dword	$str$25
	.align		8
        /*0078*/ 	.dword	$str$26
	.align		8
        /*0080*/ 	.dword	$str$27
	.align		8
        /*0088*/ 	.dword	$str$28


//--------------------- .text._ZN7cutlass13device_kernelINS_4gemm6kernel13GemmUniversalIN4cute5tupleIJiiiiEEENS1_10collective13CollectiveMmaINS1_35MainloopSm100TmaUmmaWarpSpecializedILi10ELi2ELi4ENS5_IJNS4_1CILi2EEENSA_ILi1EEESC_EEEEENS5_IJNSA_ILi256EEENSA_ILi64EEESG_EEENS_6half_tENS5_IJlSC_lEEESI_SJ_NS4_8TiledMMAINS4_8MMA_AtomIJNS4_26SM100_MMA_F16BF16_2x1SM_SSISI_SI_fLi256ELi64ELNS4_4UMMA5MajorE0ELSO_0ELNSN_7ScaleInE0ELSP_0EEEEEENS4_6LayoutINS5_IJSC_SC_SC_EEENS5_IJNSA_ILi0EEESU_SU_EEEEENS5_IJNS4_10UnderscoreESX_SX_EEEEENS4_18SM100_TMA_2SM_LOADENS4_14ComposedLayoutINS4_7SwizzleILi3ELi4ELi3EEENS4_18smem_ptr_flag_bitsILi16EEENSS_INS5_IJNSA_ILi8EEESG_EEENS5_IJSG_SC_EEEEEEEvNS4_8identityES10_S1A_vS1B_EENS_8epilogue10collective18CollectiveEpilogueINS1D_23Sm100TmaWarpSpecializedILi3ELi2ELi32ELb1ELb0EEEJNS5_IJNSA_ILi128EEESG_SG_EEENS5_IJNSS_IS1I_SC_EENSS_INSA_ILi32EEESC_EEEEESI_SJ_SI_SJ_NS1D_6fusion15FusionCallbacksIS1H_NS1O_23LinCombPerRowBiasEltActINS1D_6thread4ReLuESI_fSI_SI_fLi8ELNS_15FloatRoundStyleE2EEES1J_S1N_JEEENS4_5SM1004TMEM4LOAD26SM100_TMEM_LOAD_32dp32b32xENS4_13SM90_TMA_LOADENS11_INS12_ILi2ELi4ELi3EEES15_NSS_INS5_IJS16_S1L_EEENS5_IJS1L_SC_EEEEEEENS4_39AutoVectorizingCopyWithAssumedAlignmentILi128EEENS4_14SM90_TMA_STOREES25_S27_S27_EEEvvEEEEvNT_6ParamsE --------------------------
	.section	.text._ZN7cutlass13device_kernelINS_4gemm6kernel13GemmUniversalIN4cute5tupleIJiiiiEEENS1_10collective13CollectiveMmaINS1_35MainloopSm100TmaUmmaWarpSpecializedILi10ELi2ELi4ENS5_IJNS4_1CILi2EEENSA_ILi1EEESC_EEEEENS5_IJNSA_ILi256EEENSA_ILi64EEESG_EEENS_6half_tENS5_IJlSC_lEEESI_SJ_NS4_8TiledMMAINS4_8MMA_AtomIJNS4_26SM100_MMA_F16BF16_2x1SM_SSISI_SI_fLi256ELi64ELNS4_4UMMA5MajorE0ELSO_0ELNSN_7ScaleInE0ELSP_0EEEEEENS4_6LayoutINS5_IJSC_SC_SC_EEENS5_IJNSA_ILi0EEESU_SU_EEEEENS5_IJNS4_10UnderscoreESX_SX_EEEEENS4_18SM100_TMA_2SM_LOADENS4_14ComposedLayoutINS4_7SwizzleILi3ELi4ELi3EEENS4_18smem_ptr_flag_bitsILi16EEENSS_INS5_IJNSA_ILi8EEESG_EEENS5_IJSG_SC_EEEEEEEvNS4_8identityES10_S1A_vS1B_EENS_8epilogue10collective18CollectiveEpilogueINS1D_23Sm100TmaWarpSpecializedILi3ELi2ELi32ELb1ELb0EEEJNS5_IJNSA_ILi128EEESG_SG_EEENS5_IJNSS_IS1I_SC_EENSS_INSA_ILi32EEESC_EEEEESI_SJ_SI_SJ_NS1D_6fusion15FusionCallbacksIS1H_NS1O_23LinCombPerRowBiasEltActINS1D_6thread4ReLuESI_fSI_SI_fLi8ELNS_15FloatRoundStyleE2EEES1J_S1N_JEEENS4_5SM1004TMEM4LOAD26SM100_TMEM_LOAD_32dp32b32xENS4_13SM90_TMA_LOADENS11_INS12_ILi2ELi4ELi3EEES15_NSS_INS5_IJS16_S1L_EEENS5_IJS1L_SC_EEEEEEENS4_39AutoVectorizingCopyWithAssumedAlignmentILi128EEENS4_14SM90_TMA_STOREES25_S27_S27_EEEvvEEEEvNT_6ParamsE,"ax",@progbits
	.align	128
.text._ZN7cutlass13device_kernelINS_4gemm6kernel13GemmUniversalIN4cute5tupleIJiiiiEEENS1_10collective13CollectiveMmaINS1_35MainloopSm100TmaUmmaWarpSpecializedILi10ELi2ELi4ENS5_IJNS4_1CILi2EEENSA_ILi1EEESC_EEEEENS5_IJNSA_ILi256EEENSA_ILi64EEESG_EEENS_6half_tENS5_IJlSC_lEEESI_SJ_NS4_8TiledMMAINS4_8MMA_AtomIJNS4_26SM100_MMA_F16BF16_2x1SM_SSISI_SI_fLi256ELi64ELNS4_4UMMA5MajorE0ELSO_0ELNSN_7ScaleInE0ELSP_0EEEEEENS4_6LayoutINS5_IJSC_SC_SC_EEENS5_IJNSA_ILi0EEESU_SU_EEEEENS5_IJNS4_10UnderscoreESX_SX_EEEEENS4_18SM100_TMA_2SM_LOADENS4_14ComposedLayoutINS4_7SwizzleILi3ELi4ELi3EEENS4_18smem_ptr_flag_bitsILi16EEENSS_INS5_IJNSA_ILi8EEESG_EEENS5_IJSG_SC_EEEEEEEvNS4_8identityES10_S1A_vS1B_EENS_8epilogue10collective18CollectiveEpilogueINS1D_23Sm100TmaWarpSpecializedILi3ELi2ELi32ELb1ELb0EEEJNS5_IJNSA_ILi128EEESG_SG_EEENS5_IJNSS_IS1I_SC_EENSS_INSA_ILi32EEESC_EEEEESI_SJ_SI_SJ_NS1D_6fusion15FusionCallbacksIS1H_NS1O_23LinCombPerRowBiasEltActINS1D_6thread4ReLuESI_fSI_SI_fLi8ELNS_15FloatRoundStyleE2EEES1J_S1N_JEEENS4_5SM1004TMEM4LOAD26SM100_TMEM_LOAD_32dp32b32xENS4_13SM90_TMA_LOADENS11_INS12_ILi2ELi4ELi3EEES15_NSS_INS5_IJS16_S1L_EEENS5_IJS1L_SC_EEEEEEENS4_39AutoVectorizingCopyWithAssumedAlignmentILi128EEENS4_14SM90_TMA_STOREES25_S27_S27_EEEvvEEEEvNT_6ParamsE:
        .type           _ZN7cutlass13device_kernelINS_4gemm6kernel13GemmUniversalIN4cute5tupleIJiiiiEEENS1_10collective13CollectiveMmaINS1_35MainloopSm100TmaUmmaWarpSpecializedILi10ELi2ELi4ENS5_IJNS4_1CILi2EEENSA_ILi1EEESC_EEEEENS5_IJNSA_ILi256EEENSA_ILi64EEESG_EEENS_6half_tENS5_IJlSC_lEEESI_SJ_NS4_8TiledMMAINS4_8MMA_AtomIJNS4_26SM100_MMA_F16BF16_2x1SM_SSISI_SI_fLi256ELi64ELNS4_4UMMA5MajorE0ELSO_0ELNSN_7ScaleInE0ELSP_0EEEEEENS4_6LayoutINS5_IJSC_SC_SC_EEENS5_IJNSA_ILi0EEESU_SU_EEEEENS5_IJNS4_10UnderscoreESX_SX_EEEEENS4_18SM100_TMA_2SM_LOADENS4_14ComposedLayoutINS4_7SwizzleILi3ELi4ELi3EEENS4_18smem_ptr_flag_bitsILi16EEENSS_INS5_IJNSA_ILi8EEESG_EEENS5_IJSG_SC_EEEEEEEvNS4_8identityES10_S1A_vS1B_EENS_8epilogue10collective18CollectiveEpilogueINS1D_23Sm100TmaWarpSpecializedILi3ELi2ELi32ELb1ELb0EEEJNS5_IJNSA_ILi128EEESG_SG_EEENS5_IJNSS_IS1I_SC_EENSS_INSA_ILi32EEESC_EEEEESI_SJ_SI_SJ_NS1D_6fusion15FusionCallbacksIS1H_NS1O_23LinCombPerRowBiasEltActINS1D_6thread4ReLuESI_fSI_SI_fLi8ELNS_15FloatRoundStyleE2EEES1J_S1N_JEEENS4_5SM1004TMEM4LOAD26SM100_TMEM_LOAD_32dp32b32xENS4_13SM90_TMA_LOADENS11_INS12_ILi2ELi4ELi3EEES15_NSS_INS5_IJS16_S1L_EEENS5_IJS1L_SC_EEEEEEENS4_39AutoVectorizingCopyWithAssumedAlignmentILi128EEENS4_14SM90_TMA_STOREES25_S27_S27_EEEvvEEEEvNT_6ParamsE,@function
        .size           _ZN7cutlass13device_kernelINS_4gemm6kernel13GemmUniversalIN4cute5tupleIJiiiiEEENS1_10collective13CollectiveMmaINS1_35MainloopSm100TmaUmmaWarpSpecializedILi10ELi2ELi4ENS5_IJNS4_1CILi2EEENSA_ILi1EEESC_EEEEENS5_IJNSA_ILi256EEENSA_ILi64EEESG_EEENS_6half_tENS5_IJlSC_lEEESI_SJ_NS4_8TiledMMAINS4_8MMA_AtomIJNS4_26SM100_MMA_F16BF16_2x1SM_SSISI_SI_fLi256ELi64ELNS4_4UMMA5MajorE0ELSO_0ELNSN_7ScaleInE0ELSP_0EEEEEENS4_6LayoutINS5_IJSC_SC_SC_EEENS5_IJNSA_ILi0EEESU_SU_EEEEENS5_IJNS4_10UnderscoreESX_SX_EEEEENS4_18SM100_TMA_2SM_LOADENS4_14ComposedLayoutINS4_7SwizzleILi3ELi4ELi3EEENS4_18smem_ptr_flag_bitsILi16EEENSS_INS5_IJNSA_ILi8EEESG_EEENS5_IJSG_SC_EEEEEEEvNS4_8identityES10_S1A_vS1B_EENS_8epilogue10collective18CollectiveEpilogueINS1D_23Sm100TmaWarpSpecializedILi3ELi2ELi32ELb1ELb0EEEJNS5_IJNSA_ILi128EEESG_SG_EEENS5_IJNSS_IS1I_SC_EENSS_INSA_ILi32EEESC_EEEEESI_SJ_SI_SJ_NS1D_6fusion15FusionCallbacksIS1H_NS1O_23LinCombPerRowBiasEltActINS1D_6thread4ReLuESI_fSI_SI_fLi8ELNS_15FloatRoundStyleE2EEES1J_S1N_JEEENS4_5SM1004TMEM4LOAD26SM100_TMEM_LOAD_32dp32b32xENS4_13SM90_TMA_LOADENS11_INS12_ILi2ELi4ELi3EEES15_NSS_INS5_IJS16_S1L_EEENS5_IJS1L_SC_EEEEEEENS4_39AutoVectorizingCopyWithAssumedAlignmentILi128EEENS4_14SM90_TMA_STOREES25_S27_S27_EEEvvEEEEvNT_6ParamsE,(.L_x_196 - _ZN7cutlass13device_kernelINS_4gemm6kernel13GemmUniversalIN4cute5tupleIJiiiiEEENS1_10collective13CollectiveMmaINS1_35MainloopSm100TmaUmmaWarpSpecializedILi10ELi2ELi4ENS5_IJNS4_1CILi2EEENSA_ILi1EEESC_EEEEENS5_IJNSA_ILi256EEENSA_ILi64EEESG_EEENS_6half_tENS5_IJlSC_lEEESI_SJ_NS4_8TiledMMAINS4_8MMA_AtomIJNS4_26SM100_MMA_F16BF16_2x1SM_SSISI_SI_fLi256ELi64ELNS4_4UMMA5MajorE0ELSO_0ELNSN_7ScaleInE0ELSP_0EEEEEENS4_6LayoutINS5_IJSC_SC_SC_EEENS5_IJNSA_ILi0EEESU_SU_EEEEENS5_IJNS4_10UnderscoreESX_SX_EEEEENS4_18SM100_TMA_2SM_LOADENS4_14ComposedLayoutINS4_7SwizzleILi3ELi4ELi3EEENS4_18smem_ptr_flag_bitsILi16EEENSS_INS5_IJNSA_ILi8EEESG_EEENS5_IJSG_SC_EEEEEEEvNS4_8identityES10_S1A_vS1B_EENS_8epilogue10collective18CollectiveEpilogueINS1D_23Sm100TmaWarpSpecializedILi3ELi2ELi32ELb1ELb0EEEJNS5_IJNSA_ILi128EEESG_SG_EEENS5_IJNSS_IS1I_SC_EENSS_INSA_ILi32EEESC_EEEEESI_SJ_SI_SJ_NS1D_6fusion15FusionCallbacksIS1H_NS1O_23LinCombPerRowBiasEltActINS1D_6thread4ReLuESI_fSI_SI_fLi8ELNS_15FloatRoundStyleE2EEES1J_S1N_JEEENS4_5SM1004TMEM4LOAD26SM100_TMEM_LOAD_32dp32b32xENS4_13SM90_TMA_LOADENS11_INS12_ILi2ELi4ELi3EEES15_NSS_INS5_IJS16_S1L_EEENS5_IJS1L_SC_EEEEEEENS4_39AutoVectorizingCopyWithAssumedAlignmentILi128EEENS4_14SM90_TMA_STOREES25_S27_S27_EEEvvEEEEvNT_6ParamsE)
        .other          _ZN7cutlass13device_kernelINS_4gemm6kernel13GemmUniversalIN4cute5tupleIJiiiiEEENS1_10collective13CollectiveMmaINS1_35MainloopSm100TmaUmmaWarpSpecializedILi10ELi2ELi4ENS5_IJNS4_1CILi2EEENSA_ILi1EEESC_EEEEENS5_IJNSA_ILi256EEENSA_ILi64EEESG_EEENS_6half_tENS5_IJlSC_lEEESI_SJ_NS4_8TiledMMAINS4_8MMA_AtomIJNS4_26SM100_MMA_F16BF16_2x1SM_SSISI_SI_fLi256ELi64ELNS4_4UMMA5MajorE0ELSO_0ELNSN_7ScaleInE0ELSP_0EEEEEENS4_6LayoutINS5_IJSC_SC_SC_EEENS5_IJNSA_ILi0EEESU_SU_EEEEENS5_IJNS4_10UnderscoreESX_SX_EEEEENS4_18SM100_TMA_2SM_LOADENS4_14ComposedLayoutINS4_7SwizzleILi3ELi4ELi3EEENS4_18smem_ptr_flag_bitsILi16EEENSS_INS5_IJNSA_ILi8EEESG_EEENS5_IJSG_SC_EEEEEEEvNS4_8identityES10_S1A_vS1B_EENS_8epilogue10collective18CollectiveEpilogueINS1D_23Sm100TmaWarpSpecializedILi3ELi2ELi32ELb1ELb0EEEJNS5_IJNSA_ILi128EEESG_SG_EEENS5_IJNSS_IS1I_SC_EENSS_INSA_ILi32EEESC_EEEEESI_SJ_SI_SJ_NS1D_6fusion15FusionCallbacksIS1H_NS1O_23LinCombPerRowBiasEltActINS1D_6thread4ReLuESI_fSI_SI_fLi8ELNS_15FloatRoundStyleE2EEES1J_S1N_JEEENS4_5SM1004TMEM4LOAD26SM100_TMEM_LOAD_32dp32b32xENS4_13SM90_TMA_LOADENS11_INS12_ILi2ELi4ELi3EEES15_NSS_INS5_IJS16_S1L_EEENS5_IJS1L_SC_EEEEEEENS4_39AutoVectorizingCopyWithAssumedAlignmentILi128EEENS4_14SM90_TMA_STOREES25_S27_S27_EEEvvEEEEvNT_6ParamsE,@"STO_CUDA_ENTRY STV_DEFAULT"
_ZN7cutlass13device_kernelINS_4gemm6kernel13GemmUniversalIN4cute5tupleIJiiiiEEENS1_10collective13CollectiveMmaINS1_35MainloopSm100TmaUmmaWarpSpecializedILi10ELi2ELi4ENS5_IJNS4_1CILi2EEENSA_ILi1EEESC_EEEEENS5_IJNSA_ILi256EEENSA_ILi64EEESG_EEENS_6half_tENS5_IJlSC_lEEESI_SJ_NS4_8TiledMMAINS4_8MMA_AtomIJNS4_26SM100_MMA_F16BF16_2x1SM_SSISI_SI_fLi256ELi64ELNS4_4UMMA5MajorE0ELSO_0ELNSN_7ScaleInE0ELSP_0EEEEEENS4_6LayoutINS5_IJSC_SC_SC_EEENS5_IJNSA_ILi0EEESU_SU_EEEEENS5_IJNS4_10UnderscoreESX_SX_EEEEENS4_18SM100_TMA_2SM_LOADENS4_14ComposedLayoutINS4_7SwizzleILi3ELi4ELi3EEENS4_18smem_ptr_flag_bitsILi16EEENSS_INS5_IJNSA_ILi8EEESG_EEENS5_IJSG_SC_EEEEEEEvNS4_8identityES10_S1A_vS1B_EENS_8epilogue10collective18CollectiveEpilogueINS1D_23Sm100TmaWarpSpecializedILi3ELi2ELi32ELb1ELb0EEEJNS5_IJNSA_ILi128EEESG_SG_EEENS5_IJNSS_IS1I_SC_EENSS_INSA_ILi32EEESC_EEEEESI_SJ_SI_SJ_NS1D_6fusion15FusionCallbacksIS1H_NS1O_23LinCombPerRowBiasEltActINS1D_6thread4ReLuESI_fSI_SI_fLi8ELNS_15FloatRoundStyleE2EEES1J_S1N_JEEENS4_5SM1004TMEM4LOAD26SM100_TMEM_LOAD_32dp32b32xENS4_13SM90_TMA_LOADENS11_INS12_ILi2ELi4ELi3EEES15_NSS_INS5_IJS16_S1L_EEENS5_IJS1L_SC_EEEEEEENS4_39AutoVectorizingCopyWithAssumedAlignmentILi128EEENS4_14SM90_TMA_STOREES25_S27_S27_EEEvvEEEEvNT_6ParamsE:
[----:B------:R-:W1:Y:S01]  /*0000*/  LDC R1, c[0x0][0x37c] ;  /* 0x0000df00ff017b82 */ /* 0x000e620000000800 */
[----:B------:R-:W2:Y:S01]  /*0010*/  S2R R104, SR_TID.X ;  /* 0x0000000000687919 */ /* 0x000ea20000002100 */
[----:B------:R-:W3:Y:S06]  /*0020*/  LDCU.64 UR8, c[0x0][0x890] ;  /* 0x00011200ff0877ac */ /* 0x000eec0008000a00 */
[----:B------:R-:W4:Y:S01]  /*0030*/  S2UR UR37, SR_CgaCtaId ;  /* 0x00000000002579c3 */ /* 0x000f220000008800 */
[----:B------:R-:W-:Y:S02]  /*0040*/  PRMT R98, RZ, 0x7610, R98 ;  /* 0x00007610ff627816 */ /* 0x000fe40000000062 */
[----:B------:R-:W-:Y:S01]  /*0050*/  ELECT P0, URZ, PT ;  /* 0x0000000000ff782f */ /* 0x000fe20003800000 */
[----:B------:R-:W1:Y:S01]  /*0060*/  LDCU.64 UR46, c[0x0][0x358] ;  /* 0x00006b00ff2e77ac */ /* 0x000e620008000a00 */
[----:B---3--:R-:W-:-:S04]  /*0070*/  UISETP.NE.U32.AND UP0, UPT, UR8, URZ, UPT ;  /* 0x000000ff0800728c */ /* 0x008fc8000bf05070 */
[----:B------:R-:W-:Y:S02]  /*0080*/  UISETP.NE.AND.EX UP1, UPT, UR9, URZ, UPT, UP0 ;  /* 0x000000ff0900728c */ /* 0x000fe4000bf25300 */
[----:B----4-:R-:W-:Y:S02]  /*0090*/  ULOP3.LUT UR5, UR37, 0x1, URZ, 0xc0, !UPT ;  /* 0x0000000125057892 */ /* 0x010fe4000f8ec0ff */
[----:B------:R-:W-:Y:S01]  /*00a0*/  ULOP3.LUT UR4, UR37, 0x1, URZ, 0x3c, !UPT ;  /* 0x0000000125047892 */ /* 0x000fe2000f8e3cff */
[----:B--2---:R-:W-:-:S05]  /*00b0*/  SHF.R.U32.HI R103, RZ, 0x5, R104 ;  /* 0x00000005ff677819 */ /* 0x004fca0000011668 */
[----:B------:R-:W2:Y:S02]  /*00c0*/  SHFL.IDX PT, R0, R103, RZ, 0x1f ;  /* 0x00001fff67007589 */ /* 0x000ea400000e0000 */
[----:B--2---:R-:W-:Y:S01]  /*00d0*/  R2UR UR10, R0 ;  /* 0x00000000000a72ca */ /* 0x004fe200000e0000 */
[----:B-1----:R-:W-:Y:S05]  /*00e0*/  BRA.U UP1, `(.L_x_0) ;  /* 0x00000001012c7547 */ /* 0x002fea000b800000 */
[----:B------:R-:W1:Y:S02]  /*00f0*/  LDCU.64 UR6, c[0x0][0x888] ;  /* 0x00011100ff0677ac */ /* 0x000e640008000a00 */
[----:B-1----:R-:W-:-:S04]  /*0100*/  UISETP.NE.U32.AND UP2, UPT, UR6, URZ, UPT ;  /* 0x000000ff0600728c */ /* 0x002fc8000bf45070 */
[----:B------:R-:W-:-:S09]  /*0110*/  UISETP.NE.AND.EX UP2, UPT, UR7, URZ, UPT, UP2 ;  /* 0x000000ff0700728c */ /* 0x000fd2000bf45320 */
[----:B------:R-:W-:Y:S05]  /*0120*/  BRA.U !UP2, `(.L_x_1) ;  /* 0x000000010a107547 */ /* 0x000fea000b800000 */
[----:B------:R-:W1:Y:S02]  /*0130*/  LDC.64 R48, c[0x0][0x888] ;  /* 0x00022200ff307b82 */ /* 0x000e640000000a00 */
[----:B-1----:R1:W5:Y:S01]  /*0140*/  LDG.E R48, desc[UR46][R48.64] ;  /* 0x0000002e30307981 */ /* 0x002362000c1e1900 */
[----:B------:R-:W-:Y:S01]  /*0150*/  HFMA2 R98, -RZ, RZ, 0, 5.9604644775390625e-08 ;  /* 0x00000001ff627431 */ /* 0x000fe200000001ff */
[----:B------:R-:W-:Y:S05]  /*0160*/  BRA `(.L_x_0) ;  /* 0x00000000000c7947 */ /* 0x000fea0003800000 */
.L_x_1:
[----:B------:R-:W1:Y:S01]  /*0170*/  LDCU UR6, c[0x0][0x880] ;  /* 0x00011000ff0677ac */ /* 0x000e620008000800 */
[----:B------:R-:W-:Y:S01]  /*0180*/  HFMA2 R98, -RZ, RZ, 0, 5.9604644775390625e-08 ;  /* 0x00000001ff627431 */ /* 0x000fe200000001ff */
[----:B-1----:R-:W-:-:S07]  /*0190*/  MOV R48, UR6 ;  /* 0x0000000600307c02 */ /* 0x002fce0008000f00 */
.L_x_0:
[----:B------:R-:W2:Y:S02]  /*01a0*/  LDCU.64 UR6, c[0x0][0x8b0] ;  /* 0x00011600ff0677ac */ /* 0x000ea40008000a00 */
[----:B--2---:R-:W-:-:S04]  /*01b0*/  UISETP.NE.U32.AND UP2, UPT, UR6, URZ, UPT ;  /* 0x000000ff0600728c */ /* 0x004fc8000bf45070 */
[----:B------:R-:W-:-:S09]  /*01c0*/  UISETP.NE.AND.EX UP2, UPT, UR7, URZ, UPT, UP2 ;  /* 0x000000ff0700728c */ /* 0x000fd2000bf45320 */
[----:B------:R-:W-:Y:S05]  /*01d0*/  BRA.U UP2, `(.L_x_2) ;  /* 0x0000000102247547 */ /* 0x000fea000b800000 */
[----:B------:R-:W2:Y:S02]  /*01e0*/  LDCU.64 UR6, c[0x0][0x8a8] ;  /* 0x00011500ff0677ac */ /* 0x000ea40008000a00 */
[----:B--2---:R-:W-:-:S04]  /*01f0*/  UISETP.NE.U32.AND UP2, UPT, UR6, URZ, UPT ;  /* 0x000000ff0600728c */ /* 0x004fc8000bf45070 */
[----:B------:R-:W-:-:S09]  /*0200*/  UISETP.NE.AND.EX UP2, UPT, UR7, URZ, UPT, UP2 ;  /* 0x000000ff0700728c */ /* 0x000fd2000bf45320 */
[----:B------:R-:W-:Y:S05]  /*0210*/  BRA.U !UP2, `(.L_x_3) ;  /* 0x000000010a0c7547 */ /* 0x000fea000b800000 */
[----:B------:R-:W2:Y:S02]  /*0220*/  LDC.64 R2, c[0x0][0x8a8] ;  /* 0x00022a00ff027b82 */ /* 0x000ea40000000a00 */
[----:B--2---:R2:W5:Y:S01]  /*0230*/  LDG.E R47, desc[UR46][R2.64] ;  /* 0x0000002e022f7981 */ /* 0x004562000c1e1900 */
[----:B------:R-:W-:Y:S05]  /*0240*/  BRA `(.L_x_2) ;  /* 0x0000000000087947 */ /* 0x000fea0003800000 */
.L_x_3:
[----:B------:R-:W2:Y:S02]  /*0250*/  LDCU UR6, c[0x0][0x8a0] ;  /* 0x00011400ff0677ac */ /* 0x000ea40008000800 */
[----:B--2---:R-:W-:Y:S02]  /*0260*/  MOV R47, UR6 ;  /* 0x00000006002f7c02 */ /* 0x004fe40008000f00 */
.L_x_2:
[----:B------:R-:W-:Y:S01]  /*0270*/  IMAD.U32 R0, RZ, RZ, UR10 ;  /* 0x0000000aff007e24 */ /* 0x000fe2000f8e00ff */
[----:B------:R-:W-:Y:S04]  /*0280*/  BSSY.RECONVERGENT B0, `(.L_x_4) ;  /* 0x000000c000007945 */ /* 0x000fe80003800200 */
[C---:B------:R-:W-:Y:S02]  /*0290*/  ISETP.NE.OR P2, PT, R0.reuse, 0x1, !P0 ;  /* 0x000000010000780c */ /* 0x040fe40004745670 */
[----:B------:R-:W-:-:S11]  /*02a0*/  ISETP.NE.OR P1, PT, R0, 0x3, !P0 ;  /* 0x000000030000780c */ /* 0x000fd60004725670 */
[----:B------:R-:W-:Y:S05]  /*02b0*/  @P2 BRA `(.L_x_5) ;  /* 0x0000000000202947 */ /* 0x000fea0003800000 */
[----:B------:R-:W3:Y:S02]  /*02c0*/  LDCU.64 UR6, c[0x0][0x348] ;  /* 0x00006900ff0677ac */ /* 0x000ee40008000a00 */
[----:B---3--:R-:W-:Y:S02]  /*02d0*/  UIADD3 UR12, UP3, UPT, UR6, 0x80, URZ ;  /* 0x00000080060c7890 */ /* 0x008fe4000ff7e0ff */
[----:B------:R-:W-:Y:S02]  /*02e0*/  UIADD3 UR6, UP2, UPT, UR6, 0x180, URZ ;  /* 0x0000018006067890 */ /* 0x000fe4000ff5e0ff */
[----:B------:R-:W-:Y:S02]  /*02f0*/  UIADD3.X UR13, UPT, UPT, URZ, UR7, URZ, UP3, !UPT ;  /* 0x00000007ff0d7290 */ /* 0x000fe40009ffe4ff */
[----:B------:R-:W-:-:S07]  /*0300*/  UIADD3.X UR7, UPT, UPT, URZ, UR7, URZ, UP2, !UPT ;  /* 0x00000007ff077290 */ /* 0x000fce00097fe4ff */
[----:B------:R3:W-:Y:S02]  /*0310*/  UTMACCTL.PF [UR12] ;  /* 0x000000000c0079b9 */ /* 0x0007e40008040000 */
[----:B------:R3:W-:Y:S02]  /*0320*/  UTMACCTL.PF [UR6] ;  /* 0x00000000060079b9 */ /* 0x0007e40008040000 */
[----:B---3--:R-:W-:Y:S01]  /*0330*/  NOP ;  /* 0x0000000000007918 */ /* 0x008fe20000000000 */
.L_x_5:
[----:B------:R-:W-:Y:S05]  /*0340*/  BSYNC.RECONVERGENT B0 ;  /* 0x0000000000007941 */ /* 0x000fea0003800200 */
.L_x_4:
[----:B------:R-:W-:Y:S04]  /*0350*/  BSSY.RECONVERGENT B0, `(.L_x_6) ;  /* 0x000000a000007945 */ /* 0x000fe80003800200 */
        /* <DEDUP_REMOVED lines=9> */
.L_x_7:
[----:B------:R-:W-:Y:S05]  /*03f0*/  BSYNC.RECONVERGENT B0 ;  /* 0x0000000000007941 */ /* 0x000fea0003800200 */
.L_x_6:
[----:B------:R-:W3:Y:S01]  /*0400*/  LDCU.64 UR6, c[0x0][0x888] ;  /* 0x00011100ff0677ac */ /* 0x000ee20008000a00 */
[----:B------:R-:W-:Y:S01]  /*0410*/  PLOP3.LUT P1, PT, PT, PT, UP0, 0x80, 0x8 ;  /* 0x000000000008781c */ /* 0x000fe20003f2f008 */
[----:B------:R-:W-:-:S03]  /*0420*/  UPLOP3.LUT UP5, UPT, UPT, UPT, UPT, 0x40, 0x4 ;  /* 0x000000000004789c */ /* 0x000fc60003fae870 */
[----:B------:R-:W-:Y:S01]  /*0430*/  ISETP.NE.AND.EX P1, PT, RZ, UR9, PT, P1 ;  /* 0x00000009ff007c0c */ /* 0x000fe2000bf25310 */
[----:B---3--:R-:W-:-:S04]  /*0440*/  UISETP.NE.U32.AND UP3, UPT, UR6, URZ, UPT ;  /* 0x000000ff0600728c */ /* 0x008fc8000bf65070 */
[----:B------:R-:W-:-:S06]  /*0450*/  UISETP.NE.AND.EX UP3, UPT, UR7, URZ, UPT, UP3 ;  /* 0x000000ff0700728c */ /* 0x000fcc000bf65330 */
[----:B------:R-:W-:-:S13]  /*0460*/  PLOP3.LUT P2, PT, PT, PT, UP3, 0x80, 0x8 ;  /* 0x000000000008781c */ /* 0x000fda0003f4f038 */
[----:B------:R-:W-:Y:S05]  /*0470*/  @P2 BRA P1, `(.L_x_8) ;  /* 0x0000000000142947 */ /* 0x000fea0000800000 */
[----:B------:R-:W-:Y:S01]  /*0480*/  PLOP3.LUT P2, PT, PT, PT, UP1, 0x80, 0x8 ;  /* 0x000000000008781c */ /* 0x000fe20003f4f018 */
[----:B------:R-:W-:-:S12]  /*0490*/  UPLOP3.LUT UP5, UPT, UPT, UPT, UP3, 0x40, 0x4 ;  /* 0x000000000004789c */ /* 0x000fd80003fae830 */
[----:B-----5:R-:W-:-:S13]  /*04a0*/  @!P2 FSETP.EQ.AND P1, PT, R48, RZ, PT ;  /* 0x000000ff3000a20b */ /* 0x020fda0003f22000 */
[----:B------:R-:W-:Y:S01]  /*04b0*/  @!P2 VOTEU.ANY UP0, P1 ;  /* 0x0000000000ffa886 */ /* 0x000fe20000800100 */
[----:B------:R-:W-:-:S11]  /*04c0*/  @!UP1 UPLOP3.LUT UP5, UPT, UPT, UPT, UP0, 0x80, 0x8 ;  /* 0x000000000008989c */ /* 0x000fd60003faf000 */
.L_x_8:
[----:B------:R-:W3:Y:S01]  /*04d0*/  SHFL.IDX PT, R0, R103, RZ, 0x1f ;  /* 0x00001fff67007589 */ /* 0x000ee200000e0000 */
[----:B------:R-:W-:-:S04]  /*04e0*/  UISETP.NE.AND UP0, UPT, UR10, 0x2, UPT ;  /* 0x000000020a00788c */ /* 0x000fc8000bf05270 */
[----:B------:R-:W-:Y:S02]  /*04f0*/  UISETP.EQ.AND UP1, UPT, UR5, URZ, !UP0 ;  /* 0x000000ff0500728c */ /* 0x000fe4000c722270 */
[----:B------:R-:W-:-:S04]  /*0500*/  USEL UR7, URZ, 0x1, UP0 ;  /* 0x00000001ff077887 */ /* 0x000fc80008000000 */
[----:B------:R-:W-:Y:S02]  /*0510*/  PLOP3.LUT P5, PT, P0, PT, UP1, 0x80, 0x8 ;  /* 0x000000000008781c */ /* 0x000fe400007af018 */
[----:B---3--:R-:W-:-:S13]  /*0520*/  ISETP.NE.AND P1, PT, R0, RZ, PT ;  /* 0x000000ff0000720c */ /* 0x008fda0003f25270 */
[----:B------:R-:W-:Y:S05]  /*0530*/  @P1 BRA `(.L_x_9) ;  /* 0x0000000000801947 */ /* 0x000fea0003800000 */
[----:B------:R-:W-:Y:S01]  /*0540*/  ELECT P1, URZ, PT ;  /* 0x0000000000ff782f */ /* 0x000fe20003820000 */
[----:B------:R-:W-:-:S12]  /*0550*/  BSSY.RECONVERGENT B0, `(.L_x_9) ;  /* 0x000001e000007945 */ /* 0x000fd80003800200 */
[----:B------:R-:W-:Y:S05]  /*0560*/  @!P1 BRA `(.L_x_10) ;  /* 0x0000000000709947 */ /* 0x000fea0003800000 */
[----:B------:R-:W-:Y:S01]  /*0570*/  UMOV UR8, 0x400 ;  /* 0x0000040000087882 */ /* 0x000fe20000000000 */
[----:B------:R-:W-:Y:S01]  /*0580*/  UMOV UR6, 0x1 ;  /* 0x0000000100067882 */ /* 0x000fe20000000000 */
[----:B------:R-:W-:Y:S02]  /*0590*/  ULEA UR8, UR37, UR8, 0x18 ;  /* 0x0000000825087291 */ /* 0x000fe4000f8ec0ff */
[----:B------:R-:W-:-:S04]  /*05a0*/  UIADD3 UR12, UPT, UPT, -UR6, 0x100000, URZ ;  /* 0x00100000060c7890 */ /* 0x000fc8000fffe1ff */
[----:B------:R-:W-:Y:S02]  /*05b0*/  USHF.L.U32 UR13, UR12, 0xb, URZ ;  /* 0x0000000b0c0d7899 */ /* 0x000fe400080006ff */
[----:B------:R-:W-:Y:S01]  /*05c0*/  USHF.L.U32 UR12, UR12, 0x1, URZ ;  /* 0x000000010c0c7899 */ /* 0x000fe200080006ff */
[----:B------:R-:W3:Y:S11]  /*05d0*/  FENCE.VIEW.ASYNC.S ;  /* 0x00000000000073c6 */ /* 0x000ef60000000000 */
[----:B---3--:R3:W4:Y:S01]  /*05e0*/  SYNCS.EXCH.64 URZ, [UR8], UR12 ;  /* 0x0000000c08ff75b2 */ /* 0x0087220008000100 */
[----:B------:R3:W1:Y:S01]  /*05f0*/  SYNCS.EXCH.64 URZ, [UR8+0x50], UR12 ;  /* 0x0000500c08ff75b2 */ /* 0x0006620008000100 */
        /* <DEDUP_REMOVED lines=17> */
[----:B------:R3:W1:Y:S02]  /*0710*/  SYNCS.EXCH.64 URZ, [UR8+0x98], UR12 ;  /* 0x0000980c08ff75b2 */ /* 0x0006640008000100 */
[----:B---3--:R-:W-:Y:S01]  /*0720*/  NOP ;  /* 0x0000000000007918 */ /* 0x008fe20000000000 */
.L_x_10:
[----:B------:R-:W-:Y:S05]  /*0730*/  BSYNC.RECONVERGENT B0 ;  /* 0x0000000000007941 */ /* 0x000fea0003800200 */
.L_x_9:
[----:B------:R-:W3:Y:S01]  /*0740*/  SHFL.IDX PT, R0, R103, RZ, 0x1f ;  /* 0x00001fff67007589 */ /* 0x000ee200000e0000 */
[----:B------:R-:W-:Y:S01]  /*0750*/  NOP ;  /* 0x0000000000007918 */ /* 0x000fe20000000000 */
[----:B---3--:R-:W-:-:S13]  /*0760*/  ISETP.NE.AND P1, PT, R0, 0x1, PT ;  /* 0x000000010000780c */ /* 0x008fda0003f25270 */
[----:B------:R-:W-:Y:S05]  /*0770*/  @P1 BRA `(.L_x_11) ;  /* 0x00000000004c1947 */ /* 0x000fea0003800000 */
[----:B------:R-:W-:Y:S01]  /*0780*/  UMOV UR9, 0x400 ;  /* 0x0000040000097882 */ /* 0x000fe20000000000 */
[----:B------:R-:W-:Y:S01]  /*0790*/  UMOV UR8, 0x20 ;  /* 0x0000002000087882 */ /* 0x000fe20000000000 */
[----:B------:R-:W-:Y:S01]  /*07a0*/  UMOV UR6, 0x80 ;  /* 0x0000008000067882 */ /* 0x000fe20000000000 */
[----:B------:R-:W-:Y:S02]  /*07b0*/  ULEA UR9, UR37, UR9, 0x18 ;  /* 0x0000000925097291 */ /* 0x000fe4000f8ec0ff */
[----:B------:R-:W-:-:S04]  /*07c0*/  UIADD3 UR12, UPT, UPT, -UR8, 0x100000, URZ ;  /* 0x00100000080c7890 */ /* 0x000fc8000fffe1ff */
[----:B------:R-:W-:Y:S02]  /*07d0*/  USHF.L.U32 UR13, UR12, 0xb, URZ ;  /* 0x0000000b0c0d7899 */ /* 0x000fe400080006ff */
[----:B------:R-:W-:Y:S02]  /*07e0*/  USHF.L.U32 UR12, UR12, 0x1, URZ ;  /* 0x000000010c0c7899 */ /* 0x000fe400080006ff */
[----:B------:R-:W-:-:S04]  /*07f0*/  UIADD3 UR14, UPT, UPT, -UR6, 0x100000, URZ ;  /* 0x00100000060e7890 */ /* 0x000fc8000fffe1ff */
[----:B------:R-:W-:Y:S02]  /*0800*/  USHF.L.U32 UR15, UR14, 0xb, URZ ;  /* 0x0000000b0e0f7899 */ /* 0x000fe400080006ff */
[----:B------:R-:W-:Y:S01]  /*0810*/  USHF.L.U32 UR14, UR14, 0x1, URZ ;  /* 0x000000010e0e7899 */ /* 0x000fe200080006ff */
[----:B------:R-:W-:Y:S01]  /*0820*/  ELECT P1, URZ, PT ;  /* 0x0000000000ff782f */ /* 0x000fe20003820000 */
[----:B------:R-:W3:Y:S02]  /*0830*/  FENCE.VIEW.ASYNC.S ;  /* 0x00000000000073c6 */ /* 0x000ee40000000000 */
[----:B---3--:R3:W1:Y:S08]  /*0840*/  SYNCS.EXCH.64 URZ, [UR9+0xa0], UR12 ;  /* 0x0000a00c09ff75b2 */ /* 0x0086700008000100 */
[----:B------:R3:W1:Y:S01]  /*0850*/  SYNCS.EXCH.64 URZ, [UR9+0xb8], UR14 ;  /* 0x0000b80e09ff75b2 */ /* 0x0006620008000100 */
[----:B------:R3:W1:Y:S01]  /*0860*/  SYNCS.EXCH.64 URZ, [UR9+0xa8], UR12 ;  /* 0x0000a80c09ff75b2 */ /* 0x0006620008000100 */
[----:B------:R3:W1:Y:S01]  /*0870*/  SYNCS.EXCH.64 URZ, [UR9+0xc0], UR14 ;  /* 0x0000c00e09ff75b2 */ /* 0x0006620008000100 */
[----:B------:R3:W1:Y:S01]  /*0880*/  SYNCS.EXCH.64 URZ, [UR9+0xb0], UR12 ;  /* 0x0000b00c09ff75b2 */ /* 0x0006620008000100 */
[----:B------:R3:W1:Y:S01]  /*0890*/  SYNCS.EXCH.64 URZ, [UR9+0xc8], UR14 ;  /* 0x0000c80e09ff75b2 */ /* 0x0006620008000100 */
[----:B------:R-:W-:Y:S01]  /*08a0*/  NOP ;  /* 0x0000000000007918 */ /* 0x000fe20000000000 */
.L_x_11:
[----:B------:R-:W2:Y:S01]  /*08b0*/  SHFL.IDX PT, R0, R103, RZ, 0x1f ;  /* 0x00001fff67007589 */ /* 0x000ea200000e0000 */
[----:B------:R-:W-:Y:S01]  /*08c0*/  NOP ;  /* 0x0000000000007918 */ /* 0x000fe20000000000 */
[----:B--2---:R-:W-:-:S13]  /*08d0*/  ISETP.NE.AND P1, PT, R0, 0x3, PT ;  /* 0x000000030000780c */ /* 0x004fda0003f25270 */
[----:B------:R-:W-:Y:S05]  /*08e0*/  @P1 BRA `(.L_x_12) ;  /* 0x00000000002c1947 */ /* 0x000fea0003800000 */
[----:B------:R-:W-:Y:S01]  /*08f0*/  UMOV UR8, 0x400 ;  /* 0x0000040000087882 */ /* 0x000fe20000000000 */
[----:B------:R-:W-:Y:S01]  /*0900*/  UMOV UR6, 0x20 ;  /* 0x0000002000067882 */ /* 0x000fe20000000000 */
[----:B------:R-:W-:Y:S02]  /*0910*/  ULEA UR8, UR37, UR8, 0x18 ;  /* 0x0000000825087291 */ /* 0x000fe4000f8ec0ff */
[----:B---3--:R-:W-:-:S04]  /*0920*/  UIADD3 UR12, UPT, UPT, -UR6, 0x100000, URZ ;  /* 0x00100000060c7890 */ /* 0x008fc8000fffe1ff */
[----:B------:R-:W-:Y:S02]  /*0930*/  USHF.L.U32 UR13, UR12, 0xb, URZ ;  /* 0x0000000b0c0d7899 */ /* 0x000fe400080006ff */
[----:B------:R-:W-:Y:S01]  /*0940*/  USHF.L.U32 UR12, UR12, 0x1, URZ ;  /* 0x000000010c0c7899 */ /* 0x000fe200080006ff */
[----:B------:R-:W-:Y:S01]  /*0950*/  ELECT P1, URZ, PT ;  /* 0x0000000000ff782f */ /* 0x000fe20003820000 */
[----:B------:R-:W2:Y:S10]  /*0960*/  FENCE.VIEW.ASYNC.S ;  /* 0x00000000000073c6 */ /* 0x000eb40000000000 */
[----:B--2---:R2:W3:Y:S01]  /*0970*/  SYNCS.EXCH.64 URZ, [UR8+0xd0], UR12 ;  /* 0x0000d00c08ff75b2 */ /* 0x0044e20008000100 */
[----:B------:R2:W1:Y:S01]  /*0980*/  SYNCS.EXCH.64 URZ, [UR8+0xd8], UR12 ;  /* 0x0000d80c08ff75b2 */ /* 0x0004620008000100 */
[----:B------:R-:W-:Y:S01]  /*0990*/  NOP ;  /* 0x0000000000007918 */ /* 0x000fe20000000000 */
.L_x_12:
[----:B------:R-:W4:Y:S01]  /*09a0*/  SHFL.IDX PT, R0, R103, RZ, 0x1f ;  /* 0x00001fff67007589 */ /* 0x000f2200000e0000 */
[----:B------:R-:W-:Y:S01]  /*09b0*/  NOP ;  /* 0x0000000000007918 */ /* 0x000fe20000000000 */
[----:B----4-:R-:W-:-:S13]  /*09c0*/  ISETP.NE.AND P1, PT, R0, 0x4, PT ;  /* 0x000000040000780c */ /* 0x010fda0003f25270 */
[----:B------:R-:W-:Y:S05]  /*09d0*/  @P1 BRA `(.L_x_13) ;  /* 0x0000000000481947 */ /* 0x000fea0003800000 */
[----:B---3--:R-:W-:Y:S01]  /*09e0*/  UMOV UR9, 0x1a0 ;  /* 0x000001a000097882 */ /* 0x008fe20000000000 */
[----:B--2---:R-:W-:Y:S01]  /*09f0*/  UMOV UR8, 0x400 ;  /* 0x0000040000087882 */ /* 0x004fe20000000000 */
[----:B------:R-:W-:Y:S01]  /*0a00*/  USEL UR9, UR9, 0x1e0, UP5 ;  /* 0x000001e009097887 */ /* 0x000fe2000a800000 */
        /* <DEDUP_REMOVED lines=9> */
[----:B------:R-:W2:Y:S02]  /*0aa0*/  FENCE.VIEW.ASYNC.S ;  /* 0x00000000000073c6 */ /* 0x000ea40000000000 */
[----:B--2---:R4:W2:Y:S08]  /*0ab0*/  SYNCS.EXCH.64 URZ, [UR8+0xe0], UR12 ;  /* 0x0000e00c08ff75b2 */ /* 0x0048b00008000100 */
[----:B------:R4:W3:Y:S01]  /*0ac0*/  SYNCS.EXCH.64 URZ, [UR8+0xf0], UR14 ;  /* 0x0000f00e08ff75b2 */ /* 0x0008e20008000100 */
[----:B------:R4:W1:Y:S01]  /*0ad0*/  SYNCS.EXCH.64 URZ, [UR8+0xe8], UR12 ;  /* 0x0000e80c08ff75b2 */ /* 0x0008620008000100 */
[----:B------:R4:W1:Y:S02]  /*0ae0*/  SYNCS.EXCH.64 URZ, [UR8+0xf8], UR14 ;  /* 0x0000f80e08ff75b2 */ /* 0x0008640008000100 */
[----:B----4-:R-:W-:Y:S01]  /*0af0*/  NOP ;  /* 0x0000000000007918 */ /* 0x010fe20000000000 */
.L_x_13:
[----:B------:R-:W4:Y:S01]  /*0b00*/  SHFL.IDX PT, R0, R103, RZ, 0x1f ;  /* 0x00001fff67007589 */ /* 0x000f2200000e0000 */
[----:B------:R-:W-:Y:S01]  /*0b10*/  NOP ;  /* 0x0000000000007918 */ /* 0x000fe20000000000 */
[----:B----4-:R-:W-:-:S13]  /*0b20*/  ISETP.NE.AND P1, PT, R0, 0x5, PT ;  /* 0x000000050000780c */ /* 0x010fda0003f25270 */
[----:B------:R-:W-:Y:S05]  /*0b30*/  @P1 BRA `(.L_x_14) ;  /* 0x0000000000541947 */ /* 0x000fea0003800000 */
[----:B---3--:R-:W-:Y:S01]  /*0b40*/  UMOV UR9, 0x400 ;  /* 0x0000040000097882 */ /* 0x008fe20000000000 */
[----:B--2---:R-:W-:Y:S01]  /*0b50*/  UMOV UR8, 0x1 ;  /* 0x0000000100087882 */ /* 0x004fe20000000000 */
        /* <DEDUP_REMOVED lines=13> */
[----:B------:R4:W1:Y:S01]  /*0c30*/  SYNCS.EXCH.64 URZ, [UR9+0x128], UR14 ;  /* 0x0001280e09ff75b2 */ /* 0x0008620008000100 */
[----:B------:R4:W1:Y:S01]  /*0c40*/  SYNCS.EXCH.64 URZ, [UR9+0x110], UR12 ;  /* 0x0001100c09ff75b2 */ /* 0x0008620008000100 */
[----:B------:R4:W1:Y:S01]  /*0c50*/  SYNCS.EXCH.64 URZ, [UR9+0x130], UR14 ;  /* 0x0001300e09ff75b2 */ /* 0x0008620008000100 */
[----:B------:R4:W1:Y:S01]  /*0c60*/  SYNCS.EXCH.64 URZ, [UR9+0x118], UR12 ;  /* 0x0001180c09ff75b2 */ /* 0x0008620008000100 */
[----:B------:R4:W1:Y:S02]  /*0c70*/  SYNCS.EXCH.64 URZ, [UR9+0x138], UR14 ;  /* 0x0001380e09ff75b2 */ /* 0x0008640008000100 */
[----:B----4-:R-:W-:Y:S01]  /*0c80*/  NOP ;  /* 0x0000000000007918 */ /* 0x010fe20000000000 */
.L_x_14:
[----:B------:R-:W4:Y:S01]  /*0c90*/  SHFL.IDX PT, R0, R103, RZ, 0x1f ;  /* 0x00001fff67007589 */ /* 0x000f2200000e0000 */
[----:B------:R-:W-:Y:S01]  /*0ca0*/  ISETP.NE.OR P0, PT, RZ, UR10, !P0 ;  /* 0x0000000aff007c0c */ /* 0x000fe2000c705670 */
[----:B------:R-:W-:Y:S01]  /*0cb0*/  NOP ;  /* 0x0000000000007918 */ /* 0x000fe20000000000 */
[----:B----4-:R-:W-:-:S13]  /*0cc0*/  ISETP.NE.AND P1, PT, R0, 0x3, PT ;  /* 0x000000030000780c */ /* 0x010fda0003f25270 */
[----:B------:R-:W-:Y:S05]  /*0cd0*/  @P1 BRA `(.L_x_15) ;  /* 0x0000000000341947 */ /* 0x000fea0003800000 */
[----:B--2---:R-:W-:Y:S01]  /*0ce0*/  UMOV UR8, 0x400 ;  /* 0x0000040000087882 */ /* 0x004fe20000000000 */
[----:B------:R-:W-:Y:S01]  /*0cf0*/  UMOV UR6, 0x20 ;  /* 0x0000002000067882 */ /* 0x000fe20000000000 */
[----:B------:R-:W-:Y:S02]  /*0d00*/  ULEA UR8, UR37, UR8, 0x18 ;  /* 0x0000000825087291 */ /* 0x000fe4000f8ec0ff */
[----:B---3--:R-:W-:-:S04]  /*0d10*/  UIADD3 UR12, UPT, UPT, -UR6, 0x100000, URZ ;  /* 0x00100000060c7890 */ /* 0x008fc8000fffe1ff */
[----:B------:R-:W-:Y:S02]  /*0d20*/  USHF.L.U32 UR13, UR12, 0xb, URZ ;  /* 0x0000000b0c0d7899 */ /* 0x000fe400080006ff */
[----:B------:R-:W-:Y:S01]  /*0d30*/  USHF.L.U32 UR12, UR12, 0x1, URZ ;  /* 0x000000010c0c7899 */ /* 0x000fe200080006ff */
[----:B------:R-:W-:Y:S01]  /*0d40*/  ELECT P1, URZ, PT ;  /* 0x0000000000ff782f */ /* 0x000fe20003820000 */
[----:B------:R-:W2:Y:S10]  /*0d50*/  FENCE.VIEW.ASYNC.S ;  /* 0x00000000000073c6 */ /* 0x000eb40000000000 */
[----:B--2---:R4:W2:Y:S01]  /*0d60*/  SYNCS.EXCH.64 URZ, [UR8+0x140], UR12 ;  /* 0x0001400c08ff75b2 */ /* 0x0048a20008000100 */
[----:B------:R4:W3:Y:S01]  /*0d70*/  SYNCS.EXCH.64 URZ, [UR8+0x150], UR12 ;  /* 0x0001500c08ff75b2 */ /* 0x0008e20008000100 */
[----:B------:R4:W1:Y:S01]  /*0d80*/  SYNCS.EXCH.64 URZ, [UR8+0x148], UR12 ;  /* 0x0001480c08ff75b2 */ /* 0x0008620008000100 */
[----:B------:R4:W1:Y:S02]  /*0d90*/  SYNCS.EXCH.64 URZ, [UR8+0x158], UR12 ;  /* 0x0001580c08ff75b2 */ /* 0x0008640008000100 */
[----:B----4-:R-:W-:Y:S01]  /*0da0*/  NOP ;  /* 0x0000000000007918 */ /* 0x010fe20000000000 */
.L_x_15:
[----:B------:R-:W-:Y:S01]  /*0db0*/  VOTEU.ALL UP0, P0 ;  /* 0x0000000000ff7886 */ /* 0x000fe20000000000 */
[----:B--2---:R-:W2:Y:S01]  /*0dc0*/  LDCU UR8, c[0x0][0x36c] ;  /* 0x00006d80ff0877ac */ /* 0x004ea20008000800 */
[----:B------:R-:W-:Y:S01]  /*0dd0*/  NOP ;  /* 0x0000000000007918 */ /* 0x000fe20000000000 */
[----:B------:R-:W-:Y:S01]  /*0de0*/  LOP3.LUT R2, R104, 0x1f, RZ, 0xc0, !PT ;  /* 0x0000001f68027812 */ /* 0x000fe200078ec0ff */
[----:B---3--:R-:W-:Y:S01]  /*0df0*/  UMOV UR12, 0x20 ;  /* 0x00000020000c7882 */ /* 0x008fe20000000000 */
[----:B------:R-:W-:Y:S01]  /*0e00*/  @!UP0 UMOV UR6, 0x400 ;  /* 0x0000040000068882 */ /* 0x000fe20000000000 */
[----:B------:R-:W-:-:S04]  /*0e10*/  @!UP0 UIADD3 UR12, UPT, UPT, -UR12, 0x100000, URZ ;  /* 0x001000000c0c8890 */ /* 0x000fc8000fffe1ff */
[----:B------:R-:W-:Y:S02]  /*0e20*/  @!UP0 USHF.L.U32 UR13, UR12, 0xb, URZ ;  /* 0x0000000b0c0d8899 */ /* 0x000fe400080006ff */
[----:B------:R-:W-:Y:S02]  /*0e30*/  @!UP0 USHF.L.U32 UR12, UR12, 0x1, URZ ;  /* 0x000000010c0c8899 */ /* 0x000fe400080006ff */
[----:B------:R-:W-:Y:S01]  /*0e40*/  @!UP0 ULEA UR6, UR37, UR6, 0x18 ;  /* 0x0000000625068291 */ /* 0x000fe2000f8ec0ff */
[----:B------:R-:W-:Y:S01]  /*0e50*/  VOTEU.ALL UP0, P0 ;  /* 0x0000000000ff7886 */ /* 0x000fe20000000000 */
[----:B------:R-:W-:Y:S01]  /*0e60*/  UISETP.NE.AND UP4, UPT, UR10, URZ, UPT ;  /* 0x000000ff0a00728c */ /* 0x000fe2000bf85270 */
[----:B------:R-:W3:Y:S09]  /*0e70*/  FENCE.VIEW.ASYNC.S ;  /* 0x00000000000073c6 */ /* 0x000ef20000000000 */
[----:B---3--:R3:W4:Y:S01]  /*0e80*/  @!UP0 SYNCS.EXCH.64 URZ, [UR6+0x160], UR12 ;  /* 0x0001600c06ff85b2 */ /* 0x0087220008000100 */
[----:B--2---:R-:W-:-:S09]  /*0e90*/  UISETP.EQ.U32.AND UP0, UPT, UR8, 0x1, UPT ;  /* 0x000000010800788c */ /* 0x004fd2000bf02070 */
[----:B------:R-:W-:Y:S05]  /*0ea0*/  BRA.U !UP0, `(.L_x_16) ;  /* 0x0000000108087547 */ /* 0x000fea000b800000 */
[----:B-1--4-:R-:W-:Y:S01]  /*0eb0*/  UCGABAR_ARV ;  /* 0x00000000000079c7 */ /* 0x012fe20008000000 */
[----:B------:R-:W-:Y:S05]  /*0ec0*/  BRA `(.L_x_17) ;  /* 0x0000000000047947 */ /* 0x000fea0003800000 */
.L_x_16:
[----:B-1--4-:R-:W-:Y:S01]  /*0ed0*/  NOP ;  /* 0x0000000000007918 */ /* 0x012fe20000000000 */
.L_x_17:
[----:B------:R-:W1:Y:S01]  /*0ee0*/  S2R R15, SR_CTAID.Y ;  /* 0x00000000000f7919 */ /* 0x000e620000002600 */
[----:B------:R-:W-:-:S05]  /*0ef0*/  CS2R.32 R97, SR_CgaSize ;  /* 0x0000000000617805 */ /* 0x000fca0000008a00 */
[----:B------:R-:W-:-:S05]  /*0f00*/  IMAD R97, R97, -0xa0, RZ ;  /* 0xffffff6061617824 */ /* 0x000fca00078e02ff */
[----:B---3--:R-:W-:-:S14]  /*0f10*/  R2UR UR6, R97 ;  /* 0x00000000610672ca */ /* 0x008fdc00000e0000 */
[----:B------:R-:W2:Y:S01]  /*0f20*/  LDCU UR6, c[0x0][UR6+0x2b4] ;  /* 0x00005680060677ac */ /* 0x000ea20008000800 */
[----:B------:R-:W-:-:S05]  /*0f30*/  CS2R.32 R0, SR_CgaSize ;  /* 0x0000000000007805 */ /* 0x000fca0000008a00 */
[----:B------:R-:W-:-:S06]  /*0f40*/  IMAD R0, R0, -0xa0, RZ ;  /* 0xffffff6000007824 */ /* 0x000fcc00078e02ff */
[----:B------:R-:W3:Y:S01]  /*0f50*/  LDC R0, c[0x0][R0+0x2a4] ;  /* 0x0000a90000007b82 */ /* 0x000ee20000000800 */
[----:B------:R-:W-:Y:S01]  /*0f60*/  PRMT R10, RZ, 0x7610, R10 ;  /* 0x00007610ff0a7816 */ /* 0x000fe2000000000a */
[----:B------:R-:W4:Y:S01]  /*0f70*/  S2R R3, SR_CTAID.X ;  /* 0x0000000000037919 */ /* 0x000f220000002500 */
[----:B------:R-:W-:-:S05]  /*0f80*/  CS2R.32 R97, SR_CgaSize ;  /* 0x0000000000617805 */ /* 0x000fca0000008a00 */
[----:B------:R-:W-:-:S05]  /*0f90*/  IMAD R97, R97, -0xa0, RZ ;  /* 0xffffff6061617824 */ /* 0x000fca00078e02ff */
[----:B------:R-:W-:-:S14]  /*0fa0*/  R2UR UR8, R97 ;  /* 0x00000000610872ca */ /* 0x000fdc00000e0000 */
[----:B------:R-:W3:Y:S01]  /*0fb0*/  LDCU UR8, c[0x0][UR8+0x2b0] ;  /* 0x00005600080877ac */ /* 0x000ee20008000800 */
[----:B------:R-:W-:Y:S01]  /*0fc0*/  UISETP.NE.AND UP1, UPT, UR10, 0x2, UPT ;  /* 0x000000020a00788c */ /* 0x000fe2000bf25270 */
[----:B------:R-:W2:Y:S01]  /*0fd0*/  LDC R11, c[0x0][0xb24] ;  /* 0x0002c900ff0b7b82 */ /* 0x000ea20000000800 */
[----:B------:R-:W-:-:S05]  /*0fe0*/  CS2R.32 R4, SR_CgaSize ;  /* 0x0000000000047805 */ /* 0x000fca0000008a00 */
[----:B------:R-:W-:-:S06]  /*0ff0*/  IMAD R4, R4, -0xa0, RZ ;  /* 0xffffff6004047824 */ /* 0x000fcc00078e02ff */
[----:B------:R-:W3:Y:S08]  /*1000*/  LDC R4, c[0x0][R4+0x2a0] ;  /* 0x0000a80004047b82 */ /* 0x000ef00000000800 */
[----:B------:R-:W3:Y:S01]  /*1010*/  LDC R42, c[0x0][0xb24] ;  /* 0x0002c900ff2a7b82 */ /* 0x000ee20000000800 */
[----:B-1----:R-:W-:-:S07]  /*1020*/  I2FP.F32.U32 R96, R15 ;  /* 0x0000000f00607245 */ /* 0x002fce0000201000 */
[----:B------:R-:W1:Y:S01]  /*1030*/  S2UR UR36, SR_CTAID.Z ;  /* 0x00000000002479c3 */ /* 0x000e620000002700 */
[----:B--2---:R-:W-:Y:S01]  /*1040*/  ISETP.GE.AND P0, PT, R11, 0x1, PT ;  /* 0x000000010b00780c */ /* 0x004fe20003f06270 */
[----:B----4-:R-:W-:Y:S01]  /*1050*/  IMAD.MOV.U32 R14, RZ, RZ, R3 ;  /* 0x000000ffff0e7224 */ /* 0x010fe200078e0003 */
[----:B------:R-:W-:Y:S01]  /*1060*/  I2FP.F32.U32 R97, R3 ;  /* 0x0000000300617245 */ /* 0x000fe20000201000 */
[----:B------:R-:W-:Y:S01]  /*1070*/  FMUL R96, R96, UR6 ;  /* 0x0000000660607c20 */ /* 0x000fe20008400000 */
[----:B------:R-:W2:Y:S03]  /*1080*/  LDCU UR6, c[0x0][0xb30] ;  /* 0x00016600ff0677ac */ /* 0x000ea60008000800 */
[----:B---3--:R-:W-:Y:S02]  /*1090*/  FMUL R97, R97, UR8 ;  /* 0x0000000861617c20 */ /* 0x008fe40008400000 */
[----:B------:R-:W3:Y:S08]  /*10a0*/  F2I.U32.TRUNC.NTZ R96, R96 ;  /* 0x0000006000607305 */ /* 0x000ef0000020f000 */
[----:B------:R-:W4:Y:S01]  /*10b0*/  F2I.U32.TRUNC.NTZ R97, R97 ;  /* 0x0000006100617305 */ /* 0x000f22000020f000 */
[----:B--2---:R-:W-:Y:S01]  /*10c0*/  UISETP.NE.AND UP2, UPT, UR6, 0x1, UPT ;  /* 0x000000010600788c */ /* 0x004fe2000bf45270 */
[----:B---3--:R-:W-:-:S05]  /*10d0*/  IADD3 R96, PT, PT, -R96, RZ, RZ ;  /* 0x000000ff60607210 */ /* 0x008fca0007ffe1ff */
[----:B------:R-:W-:Y:S01]  /*10e0*/  IMAD R96, R0, R96, R15 ;  /* 0x0000006000607224 */ /* 0x000fe200078e020f */
[----:B------:R-:W-:Y:S01]  /*10f0*/  PRMT R0, RZ, 0x7610, R0 ;  /* 0x00007610ff007816 */ /* 0x000fe20000000000 */
[----:B----4-:R-:W-:-:S04]  /*1100*/  IMAD.MOV R97, RZ, RZ, -R97 ;  /* 0x000000ffff617224 */ /* 0x010fc800078e0a61 */
[----:B------:R-:W-:Y:S01]  /*1110*/  IMAD R97, R4, R97, R3 ;  /* 0x0000006104617224 */ /* 0x000fe200078e0203 */
[----:B-1----:R-:W-:Y:S06]  /*1120*/  BRA.U UP4, `(.L_x_18) ;  /* 0x0000000104247547 */ /* 0x002fec000b800000 */
[----:B------:R-:W-:Y:S01]  /*1130*/  ISETP.NE.AND P1, PT, R96, RZ, PT ;  /* 0x000000ff6000720c */ /* 0x000fe20003f25270 */
[----:B------:R-:W-:Y:S01]  /*1140*/  IMAD.MOV.U32 R0, RZ, RZ, 0x3 ;  /* 0x00000003ff007424 */ /* 0x000fe200078e00ff */
[C---:B------:R-:W-:Y:S02]  /*1150*/  LOP3.LUT R4, R97.reuse, 0xfffffffe, RZ, 0xc0, !PT ;  /* 0xfffffffe61047812 */ /* 0x040fe400078ec0ff */
[----:B------:R-:W-:Y:S02]  /*1160*/  ISETP.LT.U32.OR P1, PT, R97, 0x2, !P1 ;  /* 0x000000026100780c */ /* 0x000fe40004f21470 */
[----:B------:R-:W-:Y:S02]  /*1170*/  SHF.L.U32 R0, R0, R4, RZ ;  /* 0x0000000400007219 */ /* 0x000fe400000006ff */
[----:B------:R-:W-:Y:S02]  /*1180*/  SEL R6, RZ, 0x1, !P1 ;  /* 0x00000001ff067807 */ /* 0x000fe40004800000 */
[----:B------:R-:W-:-:S05]  /*1190*/  SEL R5, RZ, 0x2, !P1 ;  /* 0x00000002ff057807 */ /* 0x000fca0004800000 */
[----:B------:R-:W-:-:S05]  /*11a0*/  IMAD.IADD R5, R6, 0x1, R5 ;  /* 0x0000000106057824 */ /* 0x000fca00078e0205 */
[----:B------:R-:W-:Y:S02]  /*11b0*/  PRMT R10, R5, 0x7610, R10 ;  /* 0x00007610050a7816 */ /* 0x000fe4000000000a */
.L_x_18:
[----:B------:R-:W-:Y:S05]  /*11c0*/  @!P0 BRA `(.L_x_19) ;  /* 0x0000000000b88947 */ /* 0x000fea0003800000 */
[----:B------:R-:W1:Y:S01]  /*11d0*/  LDC.64 R6, c[0x0][0xb18] ;  /* 0x0002c600ff067b82 */ /* 0x000e620000000a00 */
[----:B------:R-:W-:-:S07]  /*11e0*/  ISETP.NE.AND P0, PT, R11, 0x1, PT ;  /* 0x000000010b00780c */ /* 0x000fce0003f05270 */
[----:B------:R-:W2:Y:S08]  /*11f0*/  LDC R14, c[0x0][0xb0c] ;  /* 0x0002c300ff0e7b82 */ /* 0x000eb00000000800 */
[----:B------:R-:W3:Y:S08]  /*1200*/  LDC R16, c[0x0][0x370] ;  /* 0x0000dc00ff107b82 */ /* 0x000ef00000000800 */
[----:B------:R-:W4:Y:S01]  /*1210*/  LDC R13, c[0x0][0x374] ;  /* 0x0000dd00ff0d7b82 */ /* 0x000f220000000800 */
[----:B-1----:R-:W-:-:S07]  /*1220*/  ISETP.NE.AND P1, PT, R6, 0x1, PT ;  /* 0x000000010600780c */ /* 0x002fce0003f25270 */
[----:B------:R-:W3:Y:S01]  /*1230*/  LDC.64 R8, c[0x0][0xb10] ;  /* 0x0002c400ff087b82 */ /* 0x000ee20000000a00 */
[----:B--2---:R-:W-:-:S07]  /*1240*/  ISETP.NE.AND P2, PT, R14, 0x1, PT ;  /* 0x000000010e00780c */ /* 0x004fce0003f45270 */
[----:B------:R-:W1:Y:S08]  /*1250*/  LDC R12, c[0x0][0xb20] ;  /* 0x0002c800ff0c7b82 */ /* 0x000e700000000800 */
[----:B------:R-:W2:Y:S01]  /*1260*/  LDC.64 R4, c[0x0][0xb28] ;  /* 0x0002ca00ff047b82 */ /* 0x000ea20000000a00 */
[----:B----4-:R-:W-:-:S04]  /*1270*/  IMAD.HI.U32 R17, R13, R7, RZ ;  /* 0x000000070d117227 */ /* 0x010fc800078e00ff */
[----:B------:R-:W-:-:S04]  /*1280*/  IMAD.HI.U32 R7, R15, R7, RZ ;  /* 0x000000070f077227 */ /* 0x000fc800078e00ff */
[----:B---3--:R-:W-:-:S05]  /*1290*/  IMAD.HI.U32 R18, R16, R8, RZ ;  /* 0x0000000810127227 */ /* 0x008fca00078e00ff */
[-C--:B------:R-:W-:Y:S01]  /*12a0*/  @P2 SHF.R.U32.HI R16, RZ, R9.reuse, R18 ;  /* 0x00000009ff102219 */ /* 0x080fe20000011612 */
[----:B------:R-:W-:Y:S01]  /*12b0*/  IMAD.HI.U32 R18, R3, R8, RZ ;  /* 0x0000000803127227 */ /* 0x000fe200078e00ff */
[-C--:B-1----:R-:W-:Y:S02]  /*12c0*/  @P1 SHF.R.U32.HI R13, RZ, R12.reuse, R17 ;  /* 0x0000000cff0d1219 */ /* 0x082fe40000011611 */
[----:B------:R-:W-:Y:S02]  /*12d0*/  SHF.R.U32.HI R7, RZ, R12, R7 ;  /* 0x0000000cff077219 */ /* 0x000fe40000011607 */
[----:B------:R-:W-:Y:S02]  /*12e0*/  SHF.R.U32.HI R18, RZ, R9, R18 ;  /* 0x00000009ff127219 */ /* 0x000fe40000011612 */
[----:B------:R-:W-:Y:S01]  /*12f0*/  SEL R7, R15, R7, !P1 ;  /* 0x000000070f077207 */ /* 0x000fe20004800000 */
[----:B--2---:R-:W-:Y:S01]  /*1300*/  IMAD.HI.U32 R17, R13, R4, RZ ;  /* 0x000000040d117227 */ /* 0x004fe200078e00ff */
[----:B------:R-:W-:-:S03]  /*1310*/  SEL R18, R3, R18, !P2 ;  /* 0x0000001203127207 */ /* 0x000fc60005000000 */
[----:B------:R-:W-:Y:S01]  /*1320*/  IMAD.HI.U32 R8, R16, R4, RZ ;  /* 0x0000000410087227 */ /* 0x000fe200078e00ff */
[----:B------:R-:W-:-:S04]  /*1330*/  @P0 SHF.R.U32.HI R13, RZ, R5, R17 ;  /* 0x00000005ff0d0219 */ /* 0x000fc80000011611 */
[----:B------:R-:W-:Y:S01]  /*1340*/  @P0 SHF.R.U32.HI R16, RZ, R5, R8 ;  /* 0x00000005ff100219 */ /* 0x000fe20000011608 */
[----:B------:R-:W-:-:S04]  /*1350*/  IMAD R13, R13, R11, RZ ;  /* 0x0000000b0d0d7224 */ /* 0x000fc800078e02ff */
[----:B------:R-:W-:Y:S01]  /*1360*/  IMAD R8, R16, R11, RZ ;  /* 0x0000000b10087224 */ /* 0x000fe200078e02ff */
[----:B------:R-:W-:-:S04]  /*1370*/  ISETP.GE.AND P1, PT, R7, R13, PT ;  /* 0x0000000d0700720c */ /* 0x000fc80003f26270 */
[----:B------:R-:W-:Y:S01]  /*1380*/  ISETP.GE.OR P1, PT, R18, R8, P1 ;  /* 0x000000081200720c */ /* 0x000fe20000f26670 */
[----:B------:R-:W-:-:S05]  /*1390*/  IMAD.HI.U32 R8, R7, R4, RZ ;  /* 0x0000000407087227 */ /* 0x000fca00078e00ff */
[----:B------:R-:W-:-:S04]  /*13a0*/  SHF.R.U32.HI R8, RZ, R5, R8 ;  /* 0x00000005ff087219 */ /* 0x000fc80000011608 */
[----:B------:R-:W-:-:S03]  /*13b0*/  SEL R8, R7, R8, !P0 ;  /* 0x0000000807087207 */ /* 0x000fc60004000000 */
[----:B------:R-:W-:Y:S01]  /*13c0*/  @!P1 IMAD.HI.U32 R9, R18, R4, RZ ;  /* 0x0000000412099227 */ /* 0x000fe200078e00ff */
[----:B------:R-:W-:-:S04]  /*13d0*/  IADD3 R4, PT, PT, -R8, RZ, RZ ;  /* 0x000000ff08047210 */ /* 0x000fc80007ffe1ff */
[----:B------:R-:W-:Y:S01]  /*13e0*/  @!P1 SHF.R.U32.HI R5, RZ, R5, R9 ;  /* 0x00000005ff059219 */ /* 0x000fe20000011609 */
[----:B------:R-:W-:Y:S01]  /*13f0*/  IMAD R4, R11, R4, R7 ;  /* 0x000000040b047224 */ /* 0x000fe200078e0207 */
[----:B------:R-:W-:Y:S02]  /*1400*/  IADD3 R9, PT, PT, -R7, RZ, RZ ;  /* 0x000000ff07097210 */ /* 0x000fe40007ffe1ff */
[----:B------:R-:W-:-:S03]  /*1410*/  @!P1 SEL R5, R18, R5, !P0 ;  /* 0x0000000512059207 */ /* 0x000fc60004000000 */
[----:B------:R-:W-:Y:S02]  /*1420*/  IMAD R9, R6, R9, R15 ;  /* 0x0000000906097224 */ /* 0x000fe400078e020f */
[--C-:B------:R-:W-:Y:S02]  /*1430*/  @!P1 IMAD.IADD R8, R8, 0x1, -R5.reuse ;  /* 0x0000000108089824 */ /* 0x100fe400078e0a05 */
[----:B------:R-:W-:Y:S01]  /*1440*/  @!P1 IMAD R5, R4, R16, R5 ;  /* 0x0000001004059224 */ /* 0x000fe200078e0205 */
[----:B------:R-:W-:Y:S01]  /*1450*/  IADD3 R4, PT, PT, -R18, RZ, RZ ;  /* 0x000000ff12047210 */ /* 0x000fe20007ffe1ff */
[----:B------:R-:W-:Y:S02]  /*1460*/  @!P1 IMAD R7, R8, R11, R18 ;  /* 0x0000000b08079224 */ /* 0x000fe400078e0212 */
[----:B------:R-:W-:Y:S02]  /*1470*/  @!P1 IMAD.MOV.U32 R18, RZ, RZ, R5 ;  /* 0x000000ffff129224 */ /* 0x000fe400078e0005 */
[----:B------:R-:W-:-:S02]  /*1480*/  IMAD R4, R14, R4, R3 ;  /* 0x000000040e047224 */ /* 0x000fc400078e0203 */
[----:B------:R-:W-:Y:S02]  /*1490*/  IMAD R15, R7, R6, R9 ;  /* 0x00000006070f7224 */ /* 0x000fe400078e0209 */
[----:B------:R-:W-:Y:S02]  /*14a0*/  IMAD R14, R18, R14, R4 ;  /* 0x0000000e120e7224 */ /* 0x000fe400078e0204 */
.L_x_19:
[----:B------:R-:W-:Y:S05]  /*14b0*/  BRA.U UP2, `(.L_x_20) ;  /* 0x0000000102407547 */ /* 0x000fea000b800000 */
[----:B------:R-:W1:Y:S08]  /*14c0*/  LDC.64 R6, c[0x0][0xb10] ;  /* 0x0002c400ff067b82 */ /* 0x000e700000000a00 */
[----:B------:R-:W2:Y:S08]  /*14d0*/  LDC.64 R4, c[0x0][0xb18] ;  /* 0x0002c600ff047b82 */ /* 0x000eb00000000a00 */
[----:B------:R-:W3:Y:S08]  /*14e0*/  LDC R8, c[0x0][0xb20] ;  /* 0x0002c800ff087b82 */ /* 0x000ef00000000800 */
[----:B------:R-:W4:Y:S01]  /*14f0*/  LDC R9, c[0x0][0xb0c] ;  /* 0x0002c300ff097b82 */ /* 0x000f220000000800 */
[----:B-1----:R-:W-:-:S05]  /*1500*/  IMAD.HI.U32 R6, R14, R6, RZ ;  /* 0x000000060e067227 */ /* 0x002fca00078e00ff */
[----:B------:R-:W-:Y:S01]  /*1510*/  SHF.R.U32.HI R6, RZ, R7, R6 ;  /* 0x00000007ff067219 */ /* 0x000fe20000011606 */
[----:B--2---:R-:W-:Y:S01]  /*1520*/  IMAD.HI.U32 R5, R15, R5, RZ ;  /* 0x000000050f057227 */ /* 0x004fe200078e00ff */
[----:B------:R-:W-:-:S04]  /*1530*/  ISETP.NE.AND P0, PT, R4, 0x1, PT ;  /* 0x000000010400780c */ /* 0x000fc80003f05270 */
[----:B---3--:R-:W-:-:S04]  /*1540*/  SHF.R.U32.HI R5, RZ, R8, R5 ;  /* 0x00000008ff057219 */ /* 0x008fc80000011605 */
[----:B------:R-:W-:Y:S02]  /*1550*/  SEL R5, R15, R5, !P0 ;  /* 0x000000050f057207 */ /* 0x000fe40004000000 */
[----:B----4-:R-:W-:-:S04]  /*1560*/  ISETP.NE.AND P1, PT, R9, 0x1, PT ;  /* 0x000000010900780c */ /* 0x010fc80003f25270 */
[----:B------:R-:W-:-:S05]  /*1570*/  SEL R7, R14, R6, !P1 ;  /* 0x000000060e077207 */ /* 0x000fca0004800000 */
[----:B------:R-:W-:Y:S02]  /*1580*/  IMAD.IADD R6, R5, 0x1, -R7 ;  /* 0x0000000105067824 */ /* 0x000fe400078e0a07 */
[----:B------:R-:W-:Y:S02]  /*1590*/  IMAD.IADD R5, R7, 0x1, -R5 ;  /* 0x0000000107057824 */ /* 0x000fe400078e0a05 */
[----:B------:R-:W-:Y:S02]  /*15a0*/  IMAD R14, R6, R9, R14 ;  /* 0x00000009060e7224 */ /* 0x000fe400078e020e */
[----:B------:R-:W-:Y:S02]  /*15b0*/  IMAD R15, R5, R4, R15 ;  /* 0x00000004050f7224 */ /* 0x000fe400078e020f */
.L_x_20:
[----:B------:R-:W-:Y:S05]  /*15c0*/  BRA.U !UP0, `(.L_x_21) ;  /* 0x00000001080c7547 */ /* 0x000fea000b800000 */
[----:B------:R-:W-:Y:S01]  /*15d0*/  UCGABAR_WAIT ;  /* 0x0000000000007dc7 */ /* 0x000fe20008000000 */
[----:B------:R-:W-:Y:S01]  /*15e0*/  CCTL.IVALL ;  /* 0x00000000ff00798f */ /* 0x000fe20002000000 */
[----:B------:R-:W-:Y:S05]  /*15f0*/  BRA `(.L_x_22) ;  /* 0x0000000000047947 */ /* 0x000fea0003800000 */
.L_x_21:
[----:B------:R-:W-:Y:S06]  /*1600*/  BAR.SYNC.DEFER_BLOCKING 0x0 ;  /* 0x0000000000007b1d */ /* 0x000fec0000010000 */
.L_x_22:
[----:B------:R-:W-:Y:S05]  /*1610*/  BRA.U UP1, `(.L_x_23) ;  /* 0x0000001501887547 */ /* 0x000fea000b800000 */
[----:B------:R-:W1:Y:S01]  /*1620*/  LDCU UR15, c[0x0][0x38c] ;  /* 0x00007180ff0f77ac */ /* 0x000e620008000800 */
[----:B------:R-:W2:Y:S01]  /*1630*/  LDC R8, c[0x0][0x370] ;  /* 0x0000dc00ff087b82 */ /* 0x000ea20000000800 */
[C---:B------:R-:W-:Y:S02]  /*1640*/  IMAD.SHL.U32 R19, R3.reuse, 0x20, RZ ;  /* 0x0000002003137824 */ /* 0x040fe400078e00ff */
[----:B------:R-:W-:Y:S01]  /*1650*/  HFMA2 R17, -RZ, RZ, 0, 5.9604644775390625e-08 ;  /* 0x00000001ff117431 */ /* 0x000fe200000001ff */
[----:B------:R-:W-:Y:S01]  /*1660*/  UISETP.NE.AND UP1, UPT, UR10, URZ, UPT ;  /* 0x000000ff0a00728c */ /* 0x000fe2000bf25270 */
[----:B------:R-:W-:Y:S01]  /*1670*/  ISETP.NE.AND P4, PT, R2, RZ, P5 ;  /* 0x000000ff0200720c */ /* 0x000fe20002f85270 */
[----:B------:R-:W-:Y:S01]  /*1680*/  IMAD.SHL.U32 R18, R3, 0x80, RZ ;  /* 0x0000008003127824 */ /* 0x000fe200078e00ff */
[----:B------:R-:W-:Y:S01]  /*1690*/  CS2R R12, SRZ ;  /* 0x00000000000c7805 */ /* 0x000fe2000001ff00 */
[----:B------:R-:W-:Y:S01]  /*16a0*/  IMAD.MOV.U32 R16, RZ, RZ, RZ ;  /* 0x000000ffff107224 */ /* 0x000fe200078e00ff */
[----:B------:R-:W3:Y:S01]  /*16b0*/  LDC R0, c[0x0][0x374] ;  /* 0x0000dd00ff007b82 */ /* 0x000ee20000000800 */
[----:B------:R-:W-:Y:S01]  /*16c0*/  MOV R11, 0x1 ;  /* 0x00000001000b7802 */ /* 0x000fe20000000f00 */
[----:B------:R-:W4:Y:S01]  /*16d0*/  LDCU.64 UR24, c[0x0][0x348] ;  /* 0x00006900ff1877ac */ /* 0x000f220008000a00 */
[----:B------:R-:W-:Y:S01]  /*16e0*/  LOP3.LUT R19, R19, 0x20, RZ, 0xc0, !PT ;  /* 0x0000002013137812 */ /* 0x000fe200078ec0ff */
[----:B------:R-:W-:Y:S01]  /*16f0*/  USEL UR7, UR7, 0x2, UP1 ;  /* 0x0000000207077887 */ /* 0x000fe20008800000 */
[----:B------:R-:W-:Y:S01]  /*1700*/  UMOV UR13, URZ ;  /* 0x000000ff000d7c82 */ /* 0x000fe20008000000 */
[----:B-1----:R-:W-:-:S04]  /*1710*/  UIADD3 UR4, UPT, UPT, UR15, 0x3f, URZ ;  /* 0x0000003f0f047890 */ /* 0x002fc8000fffe0ff */
[----:B------:R-:W-:-:S04]  /*1720*/  USHF.R.S32.HI UR22, URZ, 0x1f, UR4 ;  /* 0x0000001fff167899 */ /* 0x000fc80008011404 */
[----:B------:R-:W-:Y:S02]  /*1730*/  ULEA.HI UR22, UR22, UR4, URZ, 0x6 ;  /* 0x0000000416167291 */ /* 0x000fe4000f8f30ff */
[----:B------:R-:W-:Y:S02]  /*1740*/  UIADD3 UR4, UPT, UPT, UR15, -0x1, URZ ;  /* 0xffffffff0f047890 */ /* 0x000fe4000fffe0ff */
[----:B------:R-:W-:Y:S02]  /*1750*/  USHF.R.S32.HI UR22, URZ, 0x6, UR22 ;  /* 0x00000006ff167899 */ /* 0x000fe40008011416 */
[----:B------:R-:W-:Y:S02]  /*1760*/  UISETP.GE.U32.AND UP2, UPT, UR4, -0x7f, UPT ;  /* 0xffffff810400788c */ /* 0x000fe4000bf46070 */
[----:B------:R-:W-:Y:S02]  /*1770*/  UISETP.LT.U32.AND UP0, UPT, UR22, 0xa, UPT ;  /* 0x0000000a1600788c */ /* 0x000fe4000bf01070 */
[----:B------:R-:W-:-:S02]  /*1780*/  UIADD3 UR15, UPT, UPT, UR15, 0x7e, URZ ;  /* 0x0000007e0f0f7890 */ /* 0x000fc4000fffe0ff */
[----:B------:R-:W-:-:S04]  /*1790*/  USEL UR21, UR22, 0xa, UP0 ;  /* 0x0000000a16157887 */ /* 0x000fc80008000000 */
[----:B------:R-:W-:Y:S02]  /*17a0*/  UIADD3 UR6, UPT, UPT, UR21, -0x1, URZ ;  /* 0xffffffff15067890 */ /* 0x000fe4000fffe0ff */
[----:B------:R-:W-:Y:S02]  /*17b0*/  @UP2 UIADD3 UR6, UPT, UPT, UR21, URZ, URZ ;  /* 0x000000ff15062290 */ /* 0x000fe4000fffe0ff */
[----:B------:R-:W-:Y:S02]  /*17c0*/  UIADD3 UR14, UPT, UPT, UR22, -UR21, URZ ;  /* 0x80000015160e7290 */ /* 0x000fe4000fffe0ff */
[----:B------:R-:W-:Y:S02]  /*17d0*/  UIADD3 UR5, UPT, UPT, UR6, 0x1, URZ ;  /* 0x0000000106057890 */ /* 0x000fe4000fffe0ff */
[----:B--2-4-:R-:W-:-:S12]  /*17e0*/  UIADD3 UR6, UPT, UPT, -UR6, URZ, URZ ;  /* 0x000000ff06067290 */ /* 0x014fd8000fffe1ff */
.L_x_43:
[----:B------:R-:W-:Y:S01]  /*17f0*/  UISETP.NE.AND UP0, UPT, UR37, URZ, UPT ;  /* 0x000000ff2500728c */ /* 0x000fe2000bf05270 */
[----:B------:R-:W1:Y:S08]  /*1800*/  S2UR UR37, SR_CgaCtaId ;  /* 0x00000000002579c3 */ /* 0x000e700000008800 */
[----:B------:R-:W-:Y:S05]  /*1810*/  BRA.U UP0, `(.L_x_24) ;  /* 0x0000000100347547 */ /* 0x000fea000b800000 */
[----:B------:R-:W2:Y:S01]  /*1820*/  S2R R2, SR_CgaCtaId ;  /* 0x0000000000027919 */ /* 0x000ea20000008800 */
[----:B------:R-:W-:-:S04]  /*1830*/  MOV R3, 0x400 ;  /* 0x0000040000037802 */ /* 0x000fc80000000f00 */
[----:B--2---:R-:W-:Y:S02]  /*1840*/  LEA R2, R2, R3, 0x18 ;  /* 0x0000000302027211 */ /* 0x004fe400078ec0ff */
[----:B------:R-:W-:-:S03]  /*1850*/  SHF.L.U32 R3, R11, 0x1f, RZ ;  /* 0x0000001f0b037819 */ /* 0x000fc600000006ff */
[----:B------:R-:W-:-:S04]  /*1860*/  IMAD R2, R12, 0x8, R2 ;  /* 0x000000080c027824 */ /* 0x000fc800078e0202 */
[----:B------:R-:W2:Y:S02]  /*1870*/  SYNCS.PHASECHK.TRANS64.TRYWAIT P0, [R2+URZ+0x150], R3 ;  /* 0x00015003020075a7 */ /* 0x000ea400080011ff */
[----:B--2---:R-:W-:Y:S05]  /*1880*/  @!P0 BRA `(.L_x_25) ;  /* 0x0000006800708947 */ /* 0x004fea0003800000 */
.L_x_142:
[----:B------:R-:W-:Y:S01]  /*1890*/  VIADD R12, R12, 0x1 ;  /* 0x000000010c0c7836 */ /* 0x000fe20000000000 */
[----:B------:R2:W-:Y:S04]  /*18a0*/  SYNCS.ARRIVE.TRANS64.A1T0 RZ, [R2+URZ+0x140], RZ ;  /* 0x000140ff02ff79a7 */ /* 0x0005e800081000ff */
[----:B------:R-:W-:-:S04]  /*18b0*/  ISETP.NE.AND P0, PT, R12, 0x2, PT ;  /* 0x000000020c00780c */ /* 0x000fc80003f05270 */
[----:B------:R-:W-:Y:S02]  /*18c0*/  SEL R12, R12, RZ, P0 ;  /* 0x000000ff0c0c7207 */ /* 0x000fe40000000000 */
[----:B--2---:R-:W-:-:S04]  /*18d0*/  SEL R2, RZ, 0x1, P0 ;  /* 0x00000001ff027807 */ /* 0x004fc80000000000 */
[----:B------:R-:W-:-:S07]  /*18e0*/  LOP3.LUT R11, R11, R2, RZ, 0x3c, !PT ;  /* 0x000000020b0b7212 */ /* 0x000fce00078e3cff */
.L_x_24:
[----:B------:R-:W-:Y:S01]  /*18f0*/  UMOV UR4, 0x400 ;  /* 0x0000040000047882 */ /* 0x000fe20000000000 */
[----:B------:R-:W-:Y:S01]  /*1900*/  SHF.L.U32 R2, R17, 0x1f, RZ ;  /* 0x0000001f11027819 */ /* 0x000fe200000006ff */
[----:B-1----:R-:W-:Y:S01]  /*1910*/  ULEA UR4, UR37, UR4, 0x18 ;  /* 0x0000000425047291 */ /* 0x002fe2000f8ec0ff */
[----:B------:R-:W-:Y:S01]  /*1920*/  R2UR UR35, R18 ;  /* 0x00000000122372ca */ /* 0x000fe200000e0000 */
[----:B------:R-:W-:Y:S01]  /*1930*/  UISETP.GE.U32.AND UP0, UPT, UR15, 0x7f, UPT ;  /* 0x0000007f0f00788c */ /* 0x000fe2000bf06070 */
[----:B------:R-:W-:Y:S01]  /*1940*/  R2UR UR11, R19 ;  /* 0x00000000130b72ca */ /* 0x000fe200000e0000 */
[----:B------:R-:W-:Y:S01]  /*1950*/  ULEA UR8, UR13, UR4, 0x3 ;  /* 0x000000040d087291 */ /* 0x000fe2000f8e18ff */
[----:B------:R-:W-:-:S08]  /*1960*/  UMOV UR23, URZ ;  /* 0x000000ff00177c82 */ /* 0x000fd00008000000 */
[----:B------:R1:W2:Y:S01]  /*1970*/  SYNCS.PHASECHK.TRANS64.TRYWAIT P0, [UR8+0x50], R2 ;  /* 0x00005002ff0075a7 */ /* 0x0002a20008001108 */
[----:B------:R-:W-:-:S13]  /*1980*/  R2UR UR8, R15 ;  /* 0x000000000f0872ca */ /* 0x000fda00000e0000 */
[----:B------:R-:W-:Y:S01]  /*1990*/  ULEA UR11, UR8, UR11, 0x6 ;  /* 0x0000000b080b7291 */ /* 0x000fe2000f8e30ff */
[----:B-1----:R-:W-:-:S05]  /*19a0*/  LEA.HI R2, R14, R14, RZ, 0x1 ;  /* 0x0000000e0e027211 */ /* 0x002fca00078f08ff */
[----:B------:R-:W-:-:S05]  /*19b0*/  IMAD.SHL.U32 R2, R2, 0x80, RZ ;  /* 0x0000008002027824 */ /* 0x000fca00078e00ff */
[----:B------:R-:W-:-:S04]  /*19c0*/  LOP3.LUT R2, R2, 0xffffff00, RZ, 0xc0, !PT ;  /* 0xffffff0002027812 */ /* 0x000fc800078ec0ff */
[----:B------:R-:W-:-:S13]  /*19d0*/  R2UR UR9, R2 ;  /* 0x00000000020972ca */ /* 0x000fda00000e0000 */
[----:B------:R-:W-:Y:S01]  /*19e0*/  ULOP3.LUT UR35, UR9, 0x80, UR35, 0xf8, !UPT ;  /* 0x0000008009237892 */ /* 0x000fe2000f8ef823 */
[----:B------:R-:W-:Y:S11]  /*19f0*/  BRA.U !UP0, `(.L_x_26) ;  /* 0x0000000108c07547 */ /* 0x000ff6000b800000 */
[----:B------:R-:W-:Y:S01]  /*1a00*/  UMOV UR16, UR6 ;  /* 0x0000000600107c82 */ /* 0x000fe20008000000 */
[----:B------:R-:W-:Y:S01]  /*1a10*/  UMOV UR17, UR13 ;  /* 0x0000000d00117c82 */ /* 0x000fe20008000000 */
[----:B------:R-:W-:-:S05]  /*1a20*/  UMOV UR34, URZ ;  /* 0x000000ff00227c82 */ /* 0x000fca0008000000 */
.L_x_32:
[----:B------:R-:W-:Y:S01]  /*1a30*/  ULEA UR33, UR17, UR4, 0x3 ;  /* 0x0000000411217291 */ /* 0x000fe2000f8e18ff */
[----:B------:R-:W-:Y:S01]  /*1a40*/  @P5 MOV R3, 0xa000 ;  /* 0x0000a00000035802 */ /* 0x000fe20000000f00 */
[----:B-12-4-:R-:W-:Y:S10]  /*1a50*/  @P0 BRA `(.L_x_27) ;  /* 0x00000000000c0947 */ /* 0x016ff40003800000 */
[----:B------:R-:W-:-:S04]  /*1a60*/  SHF.L.U32 R4, R17, 0x1f, RZ ;  /* 0x0000001f11047819 */ /* 0x000fc800000006ff */
[----:B------:R-:W1:Y:S02]  /*1a70*/  SYNCS.PHASECHK.TRANS64.TRYWAIT P0, [UR33+0x50], R4 ;  /* 0x00005004ff0075a7 */ /* 0x000e640008001121 */
[----:B-1----:R-:W-:Y:S05]  /*1a80*/  @!P0 BRA `(.L_x_28) ;  /* 0x0000006800048947 */ /* 0x002fea0003800000 */
.L_x_27:
[----:B------:R2:W-:Y:S01]  /*1a90*/  @P5 SYNCS.ARRIVE.TRANS64 RZ, [UR33], R3 ;  /* 0x00000003ffff59a7 */ /* 0x0005e20008000021 */
[----:B------:R-:W-:Y:S02]  /*1aa0*/  ULOP3.LUT UR8, UR7, 0x2, URZ, 0xfc, !UPT ;  /* 0x0000000207087892 */ /* 0x000fe4000f8efcff */
[----:B------:R-:W-:Y:S02]  /*1ab0*/  UIADD3 UR16, UPT, UPT, UR16, 0x1, URZ ;  /* 0x0000000110107890 */ /* 0x000fe4000fffe0ff */
[----:B------:R-:W-:Y:S02]  /*1ac0*/  UISETP.NE.AND UP0, UPT, UR8, 0x2, UPT ;  /* 0x000000020800788c */ /* 0x000fe4000bf05270 */
[----:B------:R-:W-:-:S07]  /*1ad0*/  UISETP.NE.AND UP2, UPT, UR16, 0x1, UPT ;  /* 0x000000011000788c */ /* 0x000fce000bf45270 */
[----:B------:R-:W-:Y:S05]  /*1ae0*/  BRA.U UP0, `(.L_x_29) ;  /* 0x0000000100047547 */ /* 0x000fea000b800000 */
[----:B------:R-:W-:Y:S05]  /*1af0*/  BPT.TRAP 0x1 ;  /* 0x000000040000795c */ /* 0x000fea0000300000 */
.L_x_29:
[----:B------:R-:W-:Y:S04]  /*1b00*/  BSSY.RECONVERGENT B0, `(.L_x_30) ;  /* 0x0000003000007945 */ /* 0x000fe80003800200 */
[----:B------:R-:W-:Y:S05]  /*1b10*/  @!P4 BRA `(.L_x_31) ;  /* 0x000000000004c947 */ /* 0x000fea0003800000 */
[----:B------:R-:W-:Y:S05]  /*1b20*/  BPT.TRAP 0x1 ;  /* 0x000000040000795c */ /* 0x000fea0000300000 */
.L_x_31:
[----:B------:R-:W-:Y:S05]  /*1b30*/  BSYNC.RECONVERGENT B0 ;  /* 0x0000000000007941 */ /* 0x000fea0003800200 */
.L_x_30:
[----:B------:R-:W-:Y:S02]  /*1b40*/  UIADD3 UR13, UPT, UPT, UR17, 0x1, URZ ;  /* 0x00000001110d7890 */ /* 0x000fe4000fffe0ff */
[----:B------:R-:W-:Y:S02]  /*1b50*/  ULEA UR32, UR17, UR4, 0xe ;  /* 0x0000000411207291 */ /* 0x000fe4000f8e70ff */
[----:B------:R-:W-:Y:S02]  /*1b60*/  UISETP.NE.AND UP0, UPT, UR13, 0xa, UPT ;  /* 0x0000000a0d00788c */ /* 0x000fe4000bf05270 */
[----:B------:R-:W-:Y:S02]  /*1b70*/  UIADD3 UR28, UP1, UPT, UR24, 0x80, URZ ;  /* 0x00000080181c7890 */ /* 0x000fe4000ff3e0ff */
[----:B------:R-:W-:Y:S02]  /*1b80*/  USEL UR9, URZ, 0x1, UP0 ;  /* 0x00000001ff097887 */ /* 0x000fe40008000000 */
[----:B------:R-:W-:-:S02]  /*1b90*/  USEL UR13, UR13, URZ, UP0 ;  /* 0x000000ff0d0d7287 */ /* 0x000fc40008000000 */
[----:B------:R-:W-:Y:S02]  /*1ba0*/  UIADD3 UR26, UP0, UPT, UR24, 0x180, URZ ;  /* 0x00000180181a7890 */ /* 0x000fe4000ff1e0ff */
[----:B------:R-:W-:Y:S01]  /*1bb0*/  ULEA UR8, UR13, UR4, 0x3 ;  /* 0x000000040d087291 */ /* 0x000fe2000f8e18ff */
[----:B------:R-:W-:Y:S01]  /*1bc0*/  LOP3.LUT R17, R17, UR9, RZ, 0x3c, !PT ;  /* 0x0000000911117c12 */ /* 0x000fe2000f8e3cff */
[----:B------:R-:W-:Y:S02]  /*1bd0*/  ULOP3.LUT UR33, UR33, 0xfefffff8, URZ, 0xc0, !UPT ;  /* 0xfefffff821217892 */ /* 0x000fe4000f8ec0ff */
[----:B------:R-:W-:Y:S01]  /*1be0*/  UIADD3.X UR29, UPT, UPT, URZ, UR25, URZ, UP1, !UPT ;  /* 0x00000019ff1d7290 */ /* 0x000fe20008ffe4ff */
[----:B-1----:R-:W-:Y:S01]  /*1bf0*/  SHF.L.U32 R2, R17, 0x1f, RZ ;  /* 0x0000001f11027819 */ /* 0x002fe200000006ff */
[----:B------:R-:W-:Y:S02]  /*1c00*/  UIADD3 UR32, UPT, UPT, UR32, 0x6400, URZ ;  /* 0x0000640020207890 */ /* 0x000fe4000fffe0ff */
[----:B------:R-:W-:Y:S01]  /*1c10*/  UIADD3.X UR27, UPT, UPT, URZ, UR25, URZ, UP0, !UPT ;  /* 0x00000019ff1b7290 */ /* 0x000fe200087fe4ff */
[----:B------:R1:W4:Y:S01]  /*1c20*/  SYNCS.PHASECHK.TRANS64.TRYWAIT P0, [UR8+0x50], R2 ;  /* 0x00005002ff0075a7 */ /* 0x0003220008001108 */
[----:B------:R-:W-:Y:S01]  /*1c30*/  ULEA UR8, UR17, UR4, 0xc ;  /* 0x0000000411087291 */ /* 0x000fe2000f8e60ff */
[----:B------:R-:W-:Y:S01]  /*1c40*/  UMOV UR18, 0x0 ;  /* 0x0000000000127882 */ /* 0x000fe20000000000 */
[----:B------:R-:W-:-:S02]  /*1c50*/  UMOV UR19, 0x10000000 ;  /* 0x1000000000137882 */ /* 0x000fc40000000000 */
[----:B------:R-:W-:Y:S01]  /*1c60*/  UIADD3 UR8, UPT, UPT, UR8, 0x2e400, URZ ;  /* 0x0002e40008087890 */ /* 0x000fe2000fffe0ff */
[----:B------:R2:W-:Y:S01]  /*1c70*/  UTMALDG.3D.2CTA [UR32], [UR28], desc[UR18] ;  /* 0x000012201c0075b4 */ /* 0x0005e20008211000 */
[----:B------:R-:W-:Y:S01]  /*1c80*/  UMOV UR10, UR34 ;  /* 0x00000022000a7c82 */ /* 0x000fe20008000000 */
[----:B------:R-:W-:Y:S01]  /*1c90*/  UMOV UR12, UR36 ;  /* 0x00000024000c7c82 */ /* 0x000fe20008000000 */
[----:B------:R-:W-:Y:S01]  /*1ca0*/  UMOV UR9, UR33 ;  /* 0x0000002100097c82 */ /* 0x000fe20008000000 */
[----:B------:R-:W-:Y:S01]  /*1cb0*/  UMOV UR23, UR5 ;  /* 0x0000000500177c82 */ /* 0x000fe20008000000 */
[----:B------:R-:W-:-:S03]  /*1cc0*/  UMOV UR17, UR13 ;  /* 0x0000000d00117c82 */ /* 0x000fc60008000000 */
[----:B------:R1:W-:Y:S01]  /*1cd0*/  UTMALDG.3D.2CTA [UR8], [UR26], desc[UR18] ;  /* 0x000012081a0075b4 */ /* 0x0003e20008211000 */
[----:B--2---:R-:W-:Y:S01]  /*1ce0*/  UIADD3 UR34, UPT, UPT, UR34, 0x40, URZ ;  /* 0x0000004022227890 */ /* 0x004fe2000fffe0ff */
[----:B------:R-:W-:Y:S11]  /*1cf0*/  BRA.U UP2, `(.L_x_32) ;  /* 0xfffffffd024c7547 */ /* 0x000ff6000b83ffff */
.L_x_26:
[----:B--2-4-:R-:W-:Y:S01]  /*1d00*/  PLOP3.LUT P0, PT, PT, PT, UP5, 0x80, 0x8 ;  /* 0x000000000008781c */ /* 0x014fe20003f0f058 */
[----:B-1----:R-:W-:Y:S01]  /*1d10*/  ULEA UR8, UR13, UR4, 0x3 ;  /* 0x000000040d087291 */ /* 0x002fe2000f8e18ff */
[----:B------:R-:W-:Y:S01]  /*1d20*/  SHF.L.U32 R2, R17, 0x1f, RZ ;  /* 0x0000001f11027819 */ /* 0x000fe200000006ff */
[----:B------:R-:W-:-:S10]  /*1d30*/  UISETP.GT.AND UP0, UPT, UR22, UR21, UPT ;  /* 0x000000151600728c */ /* 0x000fd4000bf04270 */
[----:B------:R-:W-:Y:S01]  /*1d40*/  @!P0 SYNCS.ARRIVE.TRANS64.A1T0 RZ, [UR4+0xd8], RZ ;  /* 0x0000d8ffffff89a7 */ /* 0x000fe20008100004 */
[----:B------:R1:W2:Y:S01]  /*1d50*/  SYNCS.PHASECHK.TRANS64.TRYWAIT P0, [UR8+0x50], R2 ;  /* 0x00005002ff0075a7 */ /* 0x0002a20008001108 */
[----:B------:R-:W-:Y:S05]  /*1d60*/  BRA.U !UP0, `(.L_x_33) ;  /* 0x0000000108c07547 */ /* 0x000fea000b800000 */
[----:B------:R-:W-:Y:S01]  /*1d70*/  UIADD3 UR26, UPT, UPT, UR14, UR23, URZ ;  /* 0x000000170e1a7290 */ /* 0x000fe2000fffe0ff */
[----:B------:R-:W-:-:S11]  /*1d80*/  UMOV UR27, UR13 ;  /* 0x0000000d001b7c82 */ /* 0x000fd60008000000 */
.L_x_39:
[----:B------:R-:W-:Y:S01]  /*1d90*/  ULEA UR17, UR27, UR4, 0x3 ;  /* 0x000000041b117291 */ /* 0x000fe2000f8e18ff */
[----:B--2---:R-:W-:Y:S01]  /*1da0*/  @P5 MOV R3, 0xa000 ;  /* 0x0000a00000035802 */ /* 0x004fe20000000f00 */
[----:B-12---:R-:W-:Y:S10]  /*1db0*/  @P0 BRA `(.L_x_34) ;  /* 0x00000000000c0947 */ /* 0x006ff40003800000 */
[----:B------:R-:W-:-:S04]  /*1dc0*/  SHF.L.U32 R4, R17, 0x1f, RZ ;  /* 0x0000001f11047819 */ /* 0x000fc800000006ff */
[----:B------:R-:W2:Y:S02]  /*1dd0*/  SYNCS.PHASECHK.TRANS64.TRYWAIT P0, [UR17+0x50], R4 ;  /* 0x00005004ff0075a7 */ /* 0x000ea40008001111 */
[----:B--2---:R-:W-:Y:S05]  /*1de0*/  @!P0 BRA `(.L_x_35) ;  /* 0x0000006400448947 */ /* 0x004fea0003800000 */
.L_x_34:
[----:B------:R2:W-:Y:S01]  /*1df0*/  @P5 SYNCS.ARRIVE.TRANS64 RZ, [UR17], R3 ;  /* 0x00000003ffff59a7 */ /* 0x0005e20008000011 */
[----:B------:R-:W-:-:S04]  /*1e00*/  ULOP3.LUT UR8, UR7, 0x2, URZ, 0xfc, !UPT ;  /* 0x0000000207087892 */ /* 0x000fc8000f8efcff */
[----:B------:R-:W-:-:S09]  /*1e10*/  UISETP.NE.AND UP0, UPT, UR8, 0x2, UPT ;  /* 0x000000020800788c */ /* 0x000fd2000bf05270 */
[----:B------:R-:W-:Y:S05]  /*1e20*/  BRA.U UP0, `(.L_x_36) ;  /* 0x0000000100047547 */ /* 0x000fea000b800000 */
[----:B------:R-:W-:Y:S05]  /*1e30*/  BPT.TRAP 0x1 ;  /* 0x000000040000795c */ /* 0x000fea0000300000 */
.L_x_36:
[----:B------:R-:W-:Y:S04]  /*1e40*/  BSSY.RECONVERGENT B0, `(.L_x_37) ;  /* 0x0000003000007945 */ /* 0x000fe80003800200 */
[----:B------:R-:W-:Y:S05]  /*1e50*/  @!P4 BRA `(.L_x_38) ;  /* 0x000000000004c947 */ /* 0x000fea0003800000 */
[----:B------:R-:W-:Y:S05]  /*1e60*/  BPT.TRAP 0x1 ;  /* 0x000000040000795c */ /* 0x000fea0000300000 */
.L_x_38:
[----:B------:R-:W-:Y:S05]  /*1e70*/  BSYNC.RECONVERGENT B0 ;  /* 0x0000000000007941 */ /* 0x000fea0003800200 */
.L_x_37:
        /* <DEDUP_REMOVED lines=9> */
[----:B------:R-:W-:Y:S02]  /*1f10*/  USHF.L.U32 UR18, UR23, 0x6, URZ ;  /* 0x0000000617127899 */ /* 0x000fe400080006ff */
[----:B------:R-:W-:Y:S01]  /*1f20*/  ULOP3.LUT UR17, UR17, 0xfefffff8, URZ, 0xc0, !UPT ;  /* 0xfefffff811117892 */ /* 0x000fe2000f8ec0ff */
[----:B-1----:R-:W-:Y:S01]  /*1f30*/  SHF.L.U32 R2, R17, 0x1f, RZ ;  /* 0x0000001f11027819 */ /* 0x002fe200000006ff */
[----:B------:R-:W-:Y:S02]  /*1f40*/  UIADD3 UR16, UPT, UPT, UR16, 0x6400, URZ ;  /* 0x0000640010107890 */ /* 0x000fe4000fffe0ff */
[----:B------:R-:W-:Y:S01]  /*1f50*/  UIADD3.X UR33, UPT, UPT, URZ, UR25, URZ, UP1, !UPT ;  /* 0x00000019ff217290 */ /* 0x000fe20008ffe4ff */
[----:B------:R4:W1:Y:S01]  /*1f60*/  SYNCS.PHASECHK.TRANS64.TRYWAIT P0, [UR8+0x50], R2 ;  /* 0x00005002ff0075a7 */ /* 0x0008620008001108 */
[----:B------:R-:W-:-:S02]  /*1f70*/  ULEA UR8, UR27, UR4, 0xc ;  /* 0x000000041b087291 */ /* 0x000fc4000f8e60ff */
[----:B------:R-:W-:Y:S02]  /*1f80*/  UIADD3.X UR31, UPT, UPT, URZ, UR25, URZ, UP0, !UPT ;  /* 0x00000019ff1f7290 */ /* 0x000fe400087fe4ff */
[----:B------:R-:W-:Y:S01]  /*1f90*/  UIADD3 UR8, UPT, UPT, UR8, 0x2e400, URZ ;  /* 0x0002e40008087890 */ /* 0x000fe2000fffe0ff */
[----:B------:R-:W-:Y:S01]  /*1fa0*/  UMOV UR28, 0x0 ;  /* 0x00000000001c7882 */ /* 0x000fe20000000000 */
[----:B------:R-:W-:Y:S01]  /*1fb0*/  UMOV UR29, 0x10000000 ;  /* 0x10000000001d7882 */ /* 0x000fe20000000000 */
[----:B------:R-:W-:Y:S01]  /*1fc0*/  UMOV UR19, UR35 ;  /* 0x0000002300137c82 */ /* 0x000fe20008000000 */
[----:B------:R-:W-:Y:S01]  /*1fd0*/  UMOV UR20, UR36 ;  /* 0x0000002400147c82 */ /* 0x000fe20008000000 */
[----:B------:R-:W-:Y:S01]  /*1fe0*/  UMOV UR12, UR36 ;  /* 0x00000024000c7c82 */ /* 0x000fe20008000000 */
[----:B------:R-:W-:Y:S01]  /*1ff0*/  UMOV UR9, UR17 ;  /* 0x0000001100097c82 */ /* 0x000fe20008000000 */
[----:B------:R-:W-:Y:S01]  /*2000*/  UMOV UR10, UR18 ;  /* 0x00000012000a7c82 */ /* 0x000fe20008000000 */
[----:B------:R4:W-:Y:S01]  /*2010*/  UTMALDG.3D.2CTA [UR16], [UR32], desc[UR28] ;  /* 0x00001c10200075b4 */ /* 0x0009e20008211000 */
[----:B------:R-:W-:Y:S01]  /*2020*/  UIADD3 UR23, UPT, UPT, UR23, 0x1, URZ ;  /* 0x0000000117177890 */ /* 0x000fe2000fffe0ff */
[----:B------:R-:W-:-:S03]  /*2030*/  UMOV UR27, UR13 ;  /* 0x0000000d001b7c82 */ /* 0x000fc60008000000 */
[----:B------:R-:W-:Y:S01]  /*2040*/  UISETP.NE.AND UP0, UPT, UR23, UR26, UPT ;  /* 0x0000001a1700728c */ /* 0x000fe2000bf05270 */
[----:B------:R4:W-:Y:S08]  /*2050*/  UTMALDG.3D.2CTA [UR8], [UR30], desc[UR28] ;  /* 0x00001c081e0075b4 */ /* 0x0009f00008211000 */
[----:B----4-:R-:W-:Y:S05]  /*2060*/  BRA.U UP0, `(.L_x_39) ;  /* 0xfffffffd00487547 */ /* 0x010fea000b83ffff */
.L_x_33:
[C---:B-1----:R-:W-:Y:S01]  /*2070*/  LEA R2, R16.reuse, UR4, 0x3 ;  /* 0x0000000410027c11 */ /* 0x042fe2000f8e18ff */
[----:B------:R-:W-:Y:S01]  /*2080*/  NOP ;  /* 0x0000000000007918 */ /* 0x000fe20000000000 */
[----:B--2---:R-:W-:Y:S02]  /*2090*/  SHF.L.U32 R3, R13, 0x1f, RZ ;  /* 0x0000001f0d037819 */ /* 0x004fe400000006ff */
[----:B------:R-:W-:Y:S02]  /*20a0*/  LEA R4, R16, UR4, 0x4 ;  /* 0x0000000410047c11 */ /* 0x000fe4000f8e20ff */
[----:B------:R-:W1:Y:S02]  /*20b0*/  SYNCS.PHASECHK.TRANS64.TRYWAIT P0, [R2+URZ+0xe0], R3 ;  /* 0x0000e003020075a7 */ /* 0x000e6400080011ff */
[----:B-1----:R-:W-:Y:S05]  /*20c0*/  @!P0 BRA `(.L_x_40) ;  /* 0x0000006000a48947 */ /* 0x002fea0003800000 */
.L_x_145:
[----:B------:R-:W2:Y:S01]  /*20d0*/  LDS.128 R4, [R4+0x170] ;  /* 0x0001700004047984 */ /* 0x000ea20000000c00 */
[----:B------:R-:W-:Y:S01]  /*20e0*/  ISETP.GE.AND P0, PT, R42, 0x1, PT ;  /* 0x000000012a00780c */ /* 0x000fe20003f06270 */
[----:B-1----:R-:W-:Y:S01]  /*20f0*/  VIADD R2, R2, 0xf0 ;  /* 0x000000f002027836 */ /* 0x002fe20000000000 */
[----:B------:R-:W-:Y:S01]  /*2100*/  @!PT LDS RZ, [RZ] ;  /* 0x00000000fffff984 */ /* 0x000fe20000000800 */
[----:B------:R-:W-:Y:S01]  /*2110*/  @!PT LDS RZ, [RZ] ;  /* 0x00000000fffff984 */ /* 0x000fe20000000800 */
[----:B------:R-:W-:Y:S01]  /*2120*/  @!PT LDS RZ, [RZ] ;  /* 0x00000000fffff984 */ /* 0x000fe20000000800 */
[----:B------:R-:W-:Y:S01]  /*2130*/  @!PT LDS RZ, [RZ] ;  /* 0x00000000fffff984 */ /* 0x000fe20000000800 */
[----:B------:R1:W-:Y:S06]  /*2140*/  MEMBAR.ALL.CTA ;  /* 0x0000000000007992 */ /* 0x0003ec0000008000 */
[----:B-1----:R-:W1:Y:S01]  /*2150*/  FENCE.VIEW.ASYNC.S ;  /* 0x00000000000073c6 */ /* 0x002e620000000000 */
[----:B------:R-:W-:-:S04]  /*2160*/  PRMT R2, RZ, 0x654, R2 ;  /* 0x00000654ff027816 */ /* 0x000fc80000000002 */
[----:B-1----:R1:W-:Y:S01]  /*2170*/  SYNCS.ARRIVE.TRANS64.RED.A1T0 RZ, [R2+URZ], RZ ;  /* 0x000000ff02ff79a7 */ /* 0x0023e200081004ff */
[----:B--2---:R-:W-:-:S13]  /*2180*/  LOP3.LUT P2, RZ, R6, 0x1, RZ, 0xc0, !PT ;  /* 0x0000000106ff7812 */ /* 0x004fda000784c0ff */
[----:B------:R-:W-:Y:S01]  /*2190*/  @P2 SHF.R.U32.HI R3, RZ, 0x10, R5 ;  /* 0x00000010ff032819 */ /* 0x000fe20000011605 */
[----:B------:R-:W-:Y:S01]  /*21a0*/  VOTEU.ANY UP0, P2 ;  /* 0x0000000000ff7886 */ /* 0x000fe20001000100 */
[----:B------:R-:W-:Y:S02]  /*21b0*/  @P2 MOV R10, R4 ;  /* 0x00000004000a2202 */ /* 0x000fe40000000f00 */
[----:B------:R-:W-:Y:S02]  /*21c0*/  @P2 R2UR.BROADCAST UR8, R3 ;  /* 0x00000000030822ca */ /* 0x000fe400008e0000 */
[----:B------:R-:W-:-:S11]  /*21d0*/  @P2 LOP3.LUT R9, R5, 0xffff, RZ, 0xc0, !PT ;  /* 0x0000ffff05092812 */ /* 0x000fd600078ec0ff */
[----:B------:R-:W-:Y:S01]  /*21e0*/  @UP0 UMOV UR36, UR8 ;  /* 0x0000000800240c82 */ /* 0x000fe20008000000 */
[----:B-1----:R-:W-:Y:S05]  /*21f0*/  @!P0 BRA `(.L_x_41) ;  /* 0x0000000000b88947 */ /* 0x002fea0003800000 */
[----:B------:R-:W3:Y:S01]  /*2200*/  LDC.64 R4, c[0x0][0xb18] ;  /* 0x0002c600ff047b82 */ /* 0x000ee20000000a00 */
[----:B------:R-:W-:-:S07]  /*2210*/  ISETP.NE.AND P3, PT, R42, 0x1, PT ;  /* 0x000000012a00780c */ /* 0x000fce0003f65270 */
[----:B------:R-:W1:Y:S08]  /*2220*/  LDC.64 R6, c[0x0][0xb10] ;  /* 0x0002c400ff067b82 */ /* 0x000e700000000a00 */
[----:B------:R-:W2:Y:S08]  /*2230*/  LDC R14, c[0x0][0xb20] ;  /* 0x0002c800ff0e7b82 */ /* 0x000eb00000000800 */
[----:B------:R-:W4:Y:S01]  /*2240*/  LDC R15, c[0x0][0xb0c] ;  /* 0x0002c300ff0f7b82 */ /* 0x000f220000000800 */
[----:B---3--:R-:W-:Y:S01]  /*2250*/  IMAD.HI.U32 R21, R0, R5, RZ ;  /* 0x0000000500157227 */ /* 0x008fe200078e00ff */
[----:B------:R-:W-:-:S03]  /*2260*/  ISETP.NE.AND P0, PT, R4, 0x1, PT ;  /* 0x000000010400780c */ /* 0x000fc60003f05270 */
[----:B------:R-:W-:-:S03]  /*2270*/  IMAD.HI.U32 R5, R9, R5, RZ ;  /* 0x0000000509057227 */ /* 0x000fc600078e00ff */
[----:B------:R-:W3:Y:S01]  /*2280*/  LDC.64 R2, c[0x0][0xb28] ;  /* 0x0002ca00ff027b82 */ /* 0x000ee20000000a00 */
[----:B-1----:R-:W-:-:S04]  /*2290*/  IMAD.HI.U32 R22, R8, R6, RZ ;  /* 0x0000000608167227 */ /* 0x002fc800078e00ff */
[----:B------:R-:W-:Y:S01]  /*22a0*/  IMAD.HI.U32 R23, R10, R6, RZ ;  /* 0x000000060a177227 */ /* 0x000fe200078e00ff */
[----:B------:R-:W-:Y:S02]  /*22b0*/  SHF.R.U32.HI R22, RZ, R7, R22 ;  /* 0x00000007ff167219 */ /* 0x000fe40000011616 */
[-C--:B--2---:R-:W-:Y:S02]  /*22c0*/  SHF.R.U32.HI R21, RZ, R14.reuse, R21 ;  /* 0x0000000eff157219 */ /* 0x084fe40000011615 */
[----:B------:R-:W-:Y:S02]  /*22d0*/  SHF.R.U32.HI R5, RZ, R14, R5 ;  /* 0x0000000eff057219 */ /* 0x000fe40000011605 */
[----:B------:R-:W-:Y:S02]  /*22e0*/  SEL R21, R0, R21, !P0 ;  /* 0x0000001500157207 */ /* 0x000fe40004000000 */
[----:B------:R-:W-:Y:S02]  /*22f0*/  SHF.R.U32.HI R23, RZ, R7, R23 ;  /* 0x00000007ff177219 */ /* 0x000fe40000011617 */
[----:B----4-:R-:W-:-:S02]  /*2300*/  ISETP.NE.AND P1, PT, R15, 0x1, PT ;  /* 0x000000010f00780c */ /* 0x010fc40003f25270 */
[----:B------:R-:W-:Y:S02]  /*2310*/  SEL R5, R9, R5, !P0 ;  /* 0x0000000509057207 */ /* 0x000fe40004000000 */
[----:B------:R-:W-:Y:S02]  /*2320*/  SEL R22, R8, R22, !P1 ;  /* 0x0000001608167207 */ /* 0x000fe40004800000 */
[----:B------:R-:W-:Y:S01]  /*2330*/  SEL R23, R10, R23, !P1 ;  /* 0x000000170a177207 */ /* 0x000fe20004800000 */
[----:B---3--:R-:W-:-:S04]  /*2340*/  IMAD.HI.U32 R20, R21, R2, RZ ;  /* 0x0000000215147227 */ /* 0x008fc800078e00ff */
        /* <DEDUP_REMOVED lines=10> */
[----:B------:R-:W-:-:S04]  /*23f0*/  @!P0 IMAD.HI.U32 R7, R23, R2, RZ ;  /* 0x0000000217078227 */ /* 0x000fc800078e00ff */
[----:B------:R-:W-:Y:S01]  /*2400*/  IMAD.MOV R2, RZ, RZ, -R6 ;  /* 0x000000ffff027224 */ /* 0x000fe200078e0a06 */
[----:B------:R-:W-:Y:S02]  /*2410*/  @!P0 SHF.R.U32.HI R3, RZ, R3, R7 ;  /* 0x00000003ff038219 */ /* 0x000fe40000011607 */
[----:B------:R-:W-:Y:S01]  /*2420*/  IADD3 R7, PT, PT, -R5, RZ, RZ ;  /* 0x000000ff05077210 */ /* 0x000fe20007ffe1ff */
[----:B------:R-:W-:Y:S01]  /*2430*/  IMAD R2, R42, R2, R5 ;  /* 0x000000022a027224 */ /* 0x000fe200078e0205 */
        /* <DEDUP_REMOVED lines=10> */
.L_x_41:
[----:B------:R-:W1:Y:S02]  /*24e0*/  LDCU UR8, c[0x0][0xb30] ;  /* 0x00016600ff0877ac */ /* 0x000e640008000800 */
[----:B-1----:R-:W-:-:S09]  /*24f0*/  UISETP.NE.AND UP0, UPT, UR8, 0x1, UPT ;  /* 0x000000010800788c */ /* 0x002fd2000bf05270 */
[----:B------:R-:W-:Y:S05]  /*2500*/  BRA.U UP0, `(.L_x_42) ;  /* 0x0000000100407547 */ /* 0x000fea000b800000 */
[----:B------:R-:W1:Y:S08]  /*2510*/  LDC.64 R4, c[0x0][0xb10] ;  /* 0x0002c400ff047b82 */ /* 0x000e700000000a00 */
[----:B------:R-:W2:Y:S08]  /*2520*/  LDC.64 R2, c[0x0][0xb18] ;  /* 0x0002c600ff027b82 */ /* 0x000eb00000000a00 */
[----:B------:R-:W4:Y:S08]  /*2530*/  LDC R6, c[0x0][0xb20] ;  /* 0x0002c800ff067b82 */ /* 0x000f300000000800 */
[----:B------:R-:W3:Y:S01]  /*2540*/  LDC R7, c[0x0][0xb0c] ;  /* 0x0002c300ff077b82 */ /* 0x000ee20000000800 */
[----:B-1----:R-:W-:-:S05]  /*2550*/  IMAD.HI.U32 R4, R10, R4, RZ ;  /* 0x000000040a047227 */ /* 0x002fca00078e00ff */
[----:B------:R-:W-:Y:S01]  /*2560*/  SHF.R.U32.HI R4, RZ, R5, R4 ;  /* 0x00000005ff047219 */ /* 0x000fe20000011604 */
[----:B--2---:R-:W-:Y:S01]  /*2570*/  IMAD.HI.U32 R3, R9, R3, RZ ;  /* 0x0000000309037227 */ /* 0x004fe200078e00ff */
[----:B------:R-:W-:-:S04]  /*2580*/  ISETP.NE.AND P0, PT, R2, 0x1, PT ;  /* 0x000000010200780c */ /* 0x000fc80003f05270 */
[----:B----4-:R-:W-:-:S04]  /*2590*/  SHF.R.U32.HI R3, RZ, R6, R3 ;  /* 0x00000006ff037219 */ /* 0x010fc80000011603 */
[----:B------:R-:W-:Y:S02]  /*25a0*/  SEL R3, R9, R3, !P0 ;  /* 0x0000000309037207 */ /* 0x000fe40004000000 */
[----:B---3--:R-:W-:-:S04]  /*25b0*/  ISETP.NE.AND P1, PT, R7, 0x1, PT ;  /* 0x000000010700780c */ /* 0x008fc80003f25270 */
[----:B------:R-:W-:-:S05]  /*25c0*/  SEL R4, R10, R4, !P1 ;  /* 0x000000040a047207 */ /* 0x000fca0004800000 */
[----:B------:R-:W-:Y:S02]  /*25d0*/  IMAD.IADD R5, R3, 0x1, -R4 ;  /* 0x0000000103057824 */ /* 0x000fe400078e0a04 */
[----:B------:R-:W-:Y:S02]  /*25e0*/  IMAD.IADD R3, R4, 0x1, -R3 ;  /* 0x0000000104037824 */ /* 0x000fe400078e0a03 */
[----:B------:R-:W-:Y:S02]  /*25f0*/  IMAD R10, R5, R7, R10 ;  /* 0x00000007050a7224 */ /* 0x000fe400078e020a */
[----:B------:R-:W-:-:S07]  /*2600*/  IMAD R9, R3, R2, R9 ;  /* 0x0000000203097224 */ /* 0x000fce00078e0209 */
.L_x_42:
[----:B------:R-:W-:Y:S01]  /*2610*/  VIADD R16, R16, 0x1 ;  /* 0x0000000110107836 */ /* 0x000fe20000000000 */
[----:B------:R-:W-:Y:S01]  /*2620*/  UPLOP3.LUT UP5, UPT, UPT, UPT, UPT, 0x80, 0x8 ;  /* 0x000000000008789c */ /* 0x000fe20003faf070 */
[----:B------:R-:W-:Y:S02]  /*2630*/  IMAD.IADD R14, R10, 0x1, R97 ;  /* 0x000000010a0e7824 */ /* 0x000fe400078e0261 */
[----:B------:R-:W-:Y:S01]  /*2640*/  IMAD.IADD R15, R9, 0x1, R96 ;  /* 0x00000001090f7824 */ /* 0x000fe200078e0260 */
[----:B------:R-:W-:-:S04]  /*2650*/  ISETP.NE.AND P0, PT, R16, 0x2, PT ;  /* 0x000000021000780c */ /* 0x000fc80003f05270 */
[----:B------:R-:W-:Y:S02]  /*2660*/  SEL R2, RZ, 0x1, P0 ;  /* 0x00000001ff027807 */ /* 0x000fe40000000000 */
[----:B------:R-:W-:Y:S02]  /*2670*/  SEL R16, R16, RZ, P0 ;  /* 0x000000ff10107207 */ /* 0x000fe40000000000 */
[----:B------:R-:W-:Y:S01]  /*2680*/  LOP3.LUT R13, R13, R2, RZ, 0x3c, !PT ;  /* 0x000000020d0d7212 */ /* 0x000fe200078e3cff */
[----:B------:R-:W-:Y:S06]  /*2690*/  @P2 BRA `(.L_x_43) ;  /* 0xfffffff000542947 */ /* 0x000fec000383ffff */
[----:B------:R-:W-:Y:S01]  /*26a0*/  UIADD3 UR4, UPT, UPT, UR4, 0x50, URZ ;  /* 0x0000005004047890 */ /* 0x000fe2000fffe0ff */
[----:B------:R-:W-:-:S03]  /*26b0*/  SHF.L.U32 R2, R17, 0x1f, RZ ;  /* 0x0000001f11027819 */ /* 0x000fc600000006ff */
[----:B------:R-:W-:-:S09]  /*26c0*/  ULEA UR5, UR13, UR4, 0x3 ;  /* 0x000000040d057291 */ /* 0x000fd2000f8e18ff */
[----:B------:R-:W1:Y:S02]  /*26d0*/  SYNCS.PHASECHK.TRANS64.TRYWAIT P0, [UR5], R2 ;  /* 0x00000002ff0075a7 */ /* 0x000e640008001105 */
[----:B-1----:R-:W-:Y:S05]  /*26e0*/  @!P0 BRA `(.L_x_44) ;  /* 0x0000005c00308947 */ /* 0x002fea0003800000 */
.L_x_147:
[----:B------:R-:W-:-:S04]  /*26f0*/  UIADD3 UR6, UPT, UPT, UR13, 0x1, URZ ;  /* 0x000000010d067890 */ /* 0x000fc8000fffe0ff */
[----:B------:R-:W-:-:S04]  /*2700*/  UISETP.NE.AND UP0, UPT, UR6, 0xa, UPT ;  /* 0x0000000a0600788c */ /* 0x000fc8000bf05270 */
[----:B------:R-:W-:Y:S02]  /*2710*/  USEL UR7, URZ, 0x1, UP0 ;  /* 0x00000001ff077887 */ /* 0x000fe40008000000 */
[----:B------:R-:W-:-:S04]  /*2720*/  USEL UR6, UR6, URZ, UP0 ;  /* 0x000000ff06067287 */ /* 0x000fc80008000000 */
[----:B------:R-:W-:Y:S01]  /*2730*/  ULEA UR5, UR6, UR4, 0x3 ;  /* 0x0000000406057291 */ /* 0x000fe2000f8e18ff */
[----:B-1----:R-:W-:-:S04]  /*2740*/  LOP3.LUT R2, R17, UR7, RZ, 0x3c, !PT ;  /* 0x0000000711027c12 */ /* 0x002fc8000f8e3cff */
[----:B------:R-:W-:-:S04]  /*2750*/  SHF.L.U32 R3, R2, 0x1f, RZ ;  /* 0x0000001f02037819 */ /* 0x000fc800000006ff */
[----:B------:R-:W1:Y:S02]  /*2760*/  SYNCS.PHASECHK.TRANS64.TRYWAIT P0, [UR5], R3 ;  /* 0x00000003ff0075a7 */ /* 0x000e640008001105 */
[----:B-1----:R-:W-:Y:S05]  /*2770*/  @!P0 BRA `(.L_x_45) ;  /* 0x0000005c00248947 */ /* 0x002fea0003800000 */
.L_x_149:
[----:B------:R-:W-:-:S04]  /*2780*/  UIADD3 UR6, UPT, UPT, UR6, 0x1, URZ ;  /* 0x0000000106067890 */ /* 0x000fc8000fffe0ff */
[----:B------:R-:W-:-:S04]  /*2790*/  UISETP.NE.AND UP0, UPT, UR6, 0xa, UPT ;  /* 0x0000000a0600788c */ /* 0x000fc8000bf05270 */
[----:B------:R-:W-:Y:S02]  /*27a0*/  USEL UR7, URZ, 0x1, UP0 ;  /* 0x00000001ff077887 */ /* 0x000fe40008000000 */
[----:B------:R-:W-:-:S04]  /*27b0*/  USEL UR6, UR6, URZ, UP0 ;  /* 0x000000ff06067287 */ /* 0x000fc80008000000 */
[----:B------:R-:W-:Y:S01]  /*27c0*/  ULEA UR5, UR6, UR4, 0x3 ;  /* 0x0000000406057291 */ /* 0x000fe2000f8e18ff */
[----:B------:R-:W-:-:S04]  /*27d0*/  LOP3.LUT R2, R2, UR7, RZ, 0x3c, !PT ;  /* 0x0000000702027c12 */ /* 0x000fc8000f8e3cff */
[----:B-1----:R-:W-:-:S04]  /*27e0*/  SHF.L.U32 R3, R2, 0x1f, RZ ;  /* 0x0000001f02037819 */ /* 0x002fc800000006ff */
[----:B------:R-:W1:Y:S02]  /*27f0*/  SYNCS.PHASECHK.TRANS64.TRYWAIT P0, [UR5], R3 ;  /* 0x00000003ff0075a7 */ /* 0x000e640008001105 */
[----:B-1----:R-:W-:Y:S05]  /*2800*/  @!P0 BRA `(.L_x_46) ;  /* 0x0000005c00188947 */ /* 0x002fea0003800000 */
.L_x_151:
        /* <DEDUP_REMOVED lines=9> */
.L_x_153:
        /* <DEDUP_REMOVED lines=9> */
.L_x_155:
        /* <DEDUP_REMOVED lines=9> */
.L_x_157:
        /* <DEDUP_REMOVED lines=9> */
.L_x_159:
        /* <DEDUP_REMOVED lines=9> */
.L_x_161:
        /* <DEDUP_REMOVED lines=9> */
.L_x_163:
[----:B------:R-:W-:-:S04]  /*2b70*/  UIADD3 UR6, UPT, UPT, UR6, 0x1, URZ ;  /* 0x0000000106067890 */ /* 0x000fc8000fffe0ff */
[----:B------:R-:W-:-:S04]  /*2b80*/  UISETP.NE.AND UP0, UPT, UR6, 0xa, UPT ;  /* 0x0000000a0600788c */ /* 0x000fc8000bf05270 */
[----:B------:R-:W-:Y:S02]  /*2b90*/  USEL UR5, URZ, 0x1, UP0 ;  /* 0x00000001ff057887 */ /* 0x000fe40008000000 */
[----:B------:R-:W-:-:S04]  /*2ba0*/  USEL UR6, UR6, URZ, UP0 ;  /* 0x000000ff06067287 */ /* 0x000fc80008000000 */
[----:B------:R-:W-:Y:S01]  /*2bb0*/  ULEA UR6, UR6, UR4, 0x3 ;  /* 0x0000000406067291 */ /* 0x000fe2000f8e18ff */
[----:B------:R-:W-:-:S04]  /*2bc0*/  LOP3.LUT R2, R2, UR5, RZ, 0x3c, !PT ;  /* 0x0000000502027c12 */ /* 0x000fc8000f8e3cff */
[----:B------:R-:W-:Y:S01]  /*2bd0*/  SHF.L.U32 R2, R2, 0x1f, RZ ;  /* 0x0000001f02027819 */ /* 0x000fe200000006ff */
[----:B-1-3--:R-:W-:-:S07]  /*2be0*/  IMAD.U32 R0, RZ, RZ, UR6 ;  /* 0x00000006ff007e24 */ /* 0x00afce000f8e00ff */
.L_x_53:
[----:B-1----:R1:W2:Y:S02]  /*2bf0*/  SYNCS.PHASECHK.TRANS64.TRYWAIT P0, [R0+URZ], R2 ;  /* 0x00000002000075a7 */ /* 0x0022a400080011ff */
[----:B--2---:R-:W-:Y:S05]  /*2c00*/  @!P0 NANOSLEEP.SYNCS 0x989680 ;  /* 0x009896800000895d */ /* 0x004fea0003900000 */
[----:B------:R-:W2:Y:S02]  /*2c10*/  @!P0 SYNCS.PHASECHK.TRANS64 P0, [R0+URZ], R2 ;  /* 0x00000002000085a7 */ /* 0x000ea400080010ff */
[----:B--2---:R-:W-:Y:S05]  /*2c20*/  @P0 EXIT ;  /* 0x000000000000094d */ /* 0x004fea0003800000 */
[----:B------:R-:W-:Y:S05]  /*2c30*/  BRA `(.L_x_53) ;  /* 0xfffffffc00ec7947 */ /* 0x000fea000383ffff */
.L_x_23:
[----:B------:R-:W-:-:S04]  /*2c40*/  UISETP.NE.AND UP0, UPT, UR37, URZ, UPT ;  /* 0x000000ff2500728c */ /* 0x000fc8000bf05270 */
[----:B------:R-:W-:-:S09]  /*2c50*/  UISETP.NE.OR UP0, UPT, UR10, 0x1, UP0 ;  /* 0x000000010a00788c */ /* 0x000fd20008705670 */
[----:B------:R-:W-:Y:S05]  /*2c60*/  BRA.U UP0, `(.L_x_54) ;  /* 0x0000000500487547 */ /* 0x000fea000b800000 */
[----:B------:R-:W-:Y:S01]  /*2c70*/  ISETP.GE.U32.AND P2, PT, R2, 0x2, PT ;  /* 0x000000020200780c */ /* 0x000fe20003f46070 */
[----:B------:R-:W-:Y:S01]  /*2c80*/  IMAD.MOV.U32 R12, RZ, RZ, 0x1 ;  /* 0x00000001ff0c7424 */ /* 0x000fe200078e00ff */
[----:B------:R-:W-:Y:S02]  /*2c90*/  CS2R R10, SRZ ;  /* 0x00000000000a7805 */ /* 0x000fe4000001ff00 */
[----:B------:R-:W-:Y:S01]  /*2ca0*/  CS2R R8, SRZ ;  /* 0x0000000000087805 */ /* 0x000fe2000001ff00 */
[----:B------:R-:W-:Y:S01]  /*2cb0*/  UMOV UR4, 0x400 ;  /* 0x0000040000047882 */ /* 0x000fe20000000000 */
[----:B------:R-:W-:Y:S01]  /*2cc0*/  UMOV UR6, URZ ;  /* 0x000000ff00067c82 */ /* 0x000fe20008000000 */
[----:B------:R-:W-:-:S12]  /*2cd0*/  ULEA UR37, UR37, UR4, 0x18 ;  /* 0x0000000425257291 */ /* 0x000fd8000f8ec0ff */
.L_x_58:
[----:B------:R-:W-:Y:S02]  /*2ce0*/  LEA R0, R8, UR37, 0x3 ;  /* 0x0000002508007c11 */ /* 0x000fe4000f8e18ff */
[----:B------:R-:W-:-:S03]  /*2cf0*/  SHF.L.U32 R4, R9, 0x1f, RZ ;  /* 0x0000001f09047819 */ /* 0x000fc600000006ff */
[----:B------:R-:W-:Y:S01]  /*2d00*/  VIADD R5, R0, 0x150 ;  /* 0x0000015000057836 */ /* 0x000fe20000000000 */
[----:B------:R-:W1:Y:S02]  /*2d10*/  SYNCS.PHASECHK.TRANS64.TRYWAIT P0, [R0+URZ+0x140], R4 ;  /* 0x00014004000075a7 */ /* 0x000e6400080011ff */
[----:B-1----:R-:W-:Y:S05]  /*2d20*/  @!P0 BRA `(.L_x_55) ;  /* 0x0000005800788947 */ /* 0x002fea0003800000 */
.L_x_164:
[----:B------:R-:W-:Y:S01]  /*2d30*/  ULEA UR5, UR6, UR37, 0x3 ;  /* 0x0000002506057291 */ /* 0x000fe2000f8e18ff */
[----:B-1----:R-:W-:Y:S01]  /*2d40*/  PRMT R0, RZ, 0x654, R5 ;  /* 0x00000654ff007816 */ /* 0x002fe20000000005 */
[----:B------:R-:W-:Y:S01]  /*2d50*/  @!P2 IMAD.MOV.U32 R4, RZ, RZ, 0x10 ;  /* 0x00000010ff04a424 */ /* 0x000fe200078e00ff */
[----:B------:R-:W-:Y:S01]  /*2d60*/  SHF.L.U32 R5, R12, 0x1f, RZ ;  /* 0x0000001f0c057819 */ /* 0x000fe200000006ff */
[----:B------:R-:W-:Y:S01]  /*2d70*/  UIADD3 UR4, UPT, UPT, UR5, 0xe0, URZ ;  /* 0x000000e005047890 */ /* 0x000fe2000fffe0ff */
[----:B------:R1:W-:Y:S05]  /*2d80*/  SYNCS.ARRIVE.TRANS64.RED.A1T0 RZ, [R0+URZ], RZ ;  /* 0x000000ff00ff79a7 */ /* 0x0003ea00081004ff */
[----:B------:R-:W-:Y:S01]  /*2d90*/  IMAD.U32 R6, RZ, RZ, UR4 ;  /* 0x00000004ff067e24 */ /* 0x000fe2000f8e00ff */
[----:B------:R-:W2:Y:S04]  /*2da0*/  SYNCS.PHASECHK.TRANS64.TRYWAIT P0, [UR5+0xf0], R5 ;  /* 0x0000f005ff0075a7 */ /* 0x000ea80008001105 */
[----:B------:R-:W-:Y:S01]  /*2db0*/  PRMT R6, R2, 0x654, R6 ;  /* 0x0000065402067816 */ /* 0x000fe20000000006 */
[----:B-12---:R-:W-:Y:S06]  /*2dc0*/  @!P0 BRA `(.L_x_56) ;  /* 0x0000005800648947 */ /* 0x006fec0003800000 */
.L_x_166:
[----:B------:R-:W-:Y:S01]  /*2dd0*/  ULEA UR4, UR6, UR37, 0x4 ;  /* 0x0000002506047291 */ /* 0x000fe2000f8e20ff */
[----:B------:R-:W-:Y:S01]  /*2de0*/  SEL R3, R6, R3, !P2 ;  /* 0x0000000306037207 */ /* 0x000fe20005000000 */
[----:B------:R-:W-:Y:S01]  /*2df0*/  UIADD3 UR5, UPT, UPT, UR5, 0xe0, URZ ;  /* 0x000000e005057890 */ /* 0x000fe2000fffe0ff */
[----:B-1----:R-:W-:Y:S01]  /*2e00*/  LEA R0, R11, UR37, 0x3 ;  /* 0x000000250b007c11 */ /* 0x002fe2000f8e18ff */
[----:B------:R-:W-:Y:S01]  /*2e10*/  UIADD3 UR4, UPT, UPT, UR4, 0x170, URZ ;  /* 0x0000017004047890 */ /* 0x000fe2000fffe0ff */
[----:B------:R1:W-:Y:S01]  /*2e20*/  @!P2 SYNCS.ARRIVE.TRANS64.RED RZ, [R3+URZ], R4 ;  /* 0x0000000403ffa9a7 */ /* 0x0003e200080004ff */
[----:B------:R-:W-:Y:S01]  /*2e30*/  UIADD3 UR6, UPT, UPT, UR6, 0x1, URZ ;  /* 0x0000000106067890 */ /* 0x000fe2000fffe0ff */
[----:B------:R-:W-:-:S03]  /*2e40*/  VIADD R8, R8, 0x1 ;  /* 0x0000000108087836 */ /* 0x000fc60000000000 */
[----:B------:R-:W-:Y:S02]  /*2e50*/  UISETP.NE.AND UP0, UPT, UR6, 0x2, UPT ;  /* 0x000000020600788c */ /* 0x000fe4000bf05270 */
[----:B------:R-:W-:Y:S01]  /*2e60*/  ISETP.NE.AND P0, PT, R8, 0x2, PT ;  /* 0x000000020800780c */ /* 0x000fe20003f05270 */
[----:B------:R-:W-:Y:S06]  /*2e70*/  UGETNEXTWORKID.BROADCAST [UR4], [UR5] ;  /* 0x00000000040073ca */ /* 0x000fec0008000100 */
[----:B------:R-:W-:Y:S02]  /*2e80*/  USEL UR4, URZ, 0x1, UP0 ;  /* 0x00000001ff047887 */ /* 0x000fe40008000000 */
[----:B------:R-:W-:-:S04]  /*2e90*/  USEL UR6, UR6, URZ, UP0 ;  /* 0x000000ff06067287 */ /* 0x000fc80008000000 */
[----:B------:R-:W-:Y:S02]  /*2ea0*/  LOP3.LUT R12, R12, UR4, RZ, 0x3c, !PT ;  /* 0x000000040c0c7c12 */ /* 0x000fe4000f8e3cff */
[----:B-1----:R-:W-:-:S04]  /*2eb0*/  SHF.L.U32 R4, R10, 0x1f, RZ ;  /* 0x0000001f0a047819 */ /* 0x002fc800000006ff */
[----:B------:R-:W1:Y:S02]  /*2ec0*/  SYNCS.PHASECHK.TRANS64.TRYWAIT P1, [R0+URZ+0xe0], R4 ;  /* 0x0000e004000075a7 */ /* 0x000e6400080211ff */
[----:B-1----:R-:W-:Y:S05]  /*2ed0*/  @!P1 BRA `(.L_x_57) ;  /* 0x0000005800389947 */ /* 0x002fea0003800000 */
.L_x_167:
[C---:B-1----:R-:W-:Y:S01]  /*2ee0*/  LEA R4, R11.reuse, UR37, 0x4 ;  /* 0x000000250b047c11 */ /* 0x042fe2000f8e20ff */
[----:B------:R-:W-:Y:S01]  /*2ef0*/  VIADD R0, R0, 0xf0 ;  /* 0x000000f000007836 */ /* 0x000fe20000000000 */
[----:B------:R-:W-:Y:S01]  /*2f00*/  SEL R8, R8, RZ, P0 ;  /* 0x000000ff08087207 */ /* 0x000fe20000000000 */
[----:B------:R-:W-:-:S03]  /*2f10*/  VIADD R11, R11, 0x1 ;  /* 0x000000010b0b7836 */ /* 0x000fc60000000000 */
[----:B------:R-:W1:Y:S01]  /*2f20*/  LDS.128 R4, [R4+0x170] ;  /* 0x0001700004047984 */ /* 0x000e620000000c00 */
[----:B------:R-:W-:Y:S02]  /*2f30*/  PRMT R0, RZ, 0x654, R0 ;  /* 0x00000654ff007816 */ /* 0x000fe40000000000 */
[C---:B------:R-:W-:Y:S01]  /*2f40*/  ISETP.NE.AND P1, PT, R11.reuse, 0x2, PT ;  /* 0x000000020b00780c */ /* 0x040fe20003f25270 */
[----:B------:R-:W-:Y:S01]  /*2f50*/  @!PT LDS RZ, [RZ] ;  /* 0x00000000fffff984 */ /* 0x000fe20000000800 */
[----:B------:R-:W-:Y:S01]  /*2f60*/  @!PT LDS RZ, [RZ] ;  /* 0x00000000fffff984 */ /* 0x000fe20000000800 */
[----:B------:R-:W-:Y:S01]  /*2f70*/  @!PT LDS RZ, [RZ] ;  /* 0x00000000fffff984 */ /* 0x000fe20000000800 */
[----:B------:R-:W-:Y:S01]  /*2f80*/  @!PT LDS RZ, [RZ] ;  /* 0x00000000fffff984 */ /* 0x000fe20000000800 */
[----:B------:R2:W-:Y:S06]  /*2f90*/  MEMBAR.ALL.CTA ;  /* 0x0000000000007992 */ /* 0x0005ec0000008000 */
[----:B--2---:R-:W2:Y:S01]  /*2fa0*/  FENCE.VIEW.ASYNC.S ;  /* 0x00000000000073c6 */ /* 0x004ea20000000000 */
[----:B------:R-:W-:Y:S01]  /*2fb0*/  SEL R11, R11, RZ, P1 ;  /* 0x000000ff0b0b7207 */ /* 0x000fe20000800000 */
[----:B--2---:R2:W-:Y:S01]  /*2fc0*/  SYNCS.ARRIVE.TRANS64.RED.A1T0 RZ, [R0+URZ], RZ ;  /* 0x000000ff00ff79a7 */ /* 0x0045e200081004ff */
[----:B-1----:R-:W-:-:S02]  /*2fd0*/  LOP3.LUT P3, RZ, R6, 0x1, RZ, 0xc0, !PT ;  /* 0x0000000106ff7812 */ /* 0x002fc4000786c0ff */
[----:B------:R-:W-:-:S04]  /*2fe0*/  SEL R4, RZ, 0x1, P1 ;  /* 0x00000001ff047807 */ /* 0x000fc80000800000 */
[----:B------:R-:W-:Y:S02]  /*2ff0*/  LOP3.LUT R10, R10, R4, RZ, 0x3c, !PT ;  /* 0x000000040a0a7212 */ /* 0x000fe400078e3cff */
[----:B--2---:R-:W-:-:S04]  /*3000*/  SEL R0, RZ, 0x1, P0 ;  /* 0x00000001ff007807 */ /* 0x004fc80000000000 */
[----:B------:R-:W-:Y:S01]  /*3010*/  LOP3.LUT R9, R9, R0, RZ, 0x3c, !PT ;  /* 0x0000000009097212 */ /* 0x000fe200078e3cff */
[----:B------:R-:W-:Y:S06]  /*3020*/  @P3 BRA `(.L_x_58) ;  /* 0xfffffffc002c3947 */ /* 0x000fec000383ffff */
[----:B------:R-:W-:Y:S01]  /*3030*/  ULEA UR5, UR6, UR37, 0x3 ;  /* 0x0000002506057291 */ /* 0x000fe2000f8e18ff */
[----:B------:R-:W-:-:S08]  /*3040*/  SHF.L.U32 R2, R12, 0x1f, RZ ;  /* 0x0000001f0c027819 */ /* 0x000fd000000006ff */
[----:B------:R-:W1:Y:S02]  /*3050*/  SYNCS.PHASECHK.TRANS64 P0, [UR5+0xf0], R2 ;  /* 0x0000f002ff0075a7 */ /* 0x000e640008001005 */
[----:B-1----:R-:W-:Y:S05]  /*3060*/  @P0 BRA `(.L_x_59) ;  /* 0x0000000000080947 */ /* 0x002fea0003800000 */
[----:B------:R-:W1:Y:S02]  /*3070*/  SYNCS.PHASECHK.TRANS64.TRYWAIT P0, [UR5+0xf0], R2 ;  /* 0x0000f002ff0075a7 */ /* 0x000e640008001105 */
[----:B-1----:R-:W-:Y:S05]  /*3080*/  @!P0 BRA `(.L_x_60) ;  /* 0x0000005400e08947 */ /* 0x002fea0003800000 */
.L_x_59:
[----:B------:R-:W-:-:S04]  /*3090*/  UIADD3 UR4, UPT, UPT, UR6, 0x1, URZ ;  /* 0x0000000106047890 */ /* 0x000fc8000fffe0ff */
[----:B------:R-:W-:-:S04]  /*30a0*/  UISETP.NE.AND UP0, UPT, UR4, 0x2, UPT ;  /* 0x000000020400788c */ /* 0x000fc8000bf05270 */
[----:B------:R-:W-:Y:S02]  /*30b0*/  USEL UR7, URZ, 0x1, UP0 ;  /* 0x00000001ff077887 */ /* 0x000fe40008000000 */
[----:B------:R-:W-:-:S04]  /*30c0*/  USEL UR4, UR4, URZ, UP0 ;  /* 0x000000ff04047287 */ /* 0x000fc80008000000 */
[----:B------:R-:W-:Y:S01]  /*30d0*/  ULEA UR4, UR4, UR37, 0x3 ;  /* 0x0000002504047291 */ /* 0x000fe2000f8e18ff */
[----:B-1----:R-:W-:-:S04]  /*30e0*/  LOP3.LUT R2, R12, UR7, RZ, 0x3c, !PT ;  /* 0x000000070c027c12 */ /* 0x002fc8000f8e3cff */
[----:B------:R-:W-:-:S04]  /*30f0*/  SHF.L.U32 R0, R2, 0x1f, RZ ;  /* 0x0000001f02007819 */ /* 0x000fc800000006ff */
[----:B------:R-:W1:Y:S02]  /*3100*/  SYNCS.PHASECHK.TRANS64 P0, [UR4+0xf0], R0 ;  /* 0x0000f000ff0075a7 */ /* 0x000e640008001004 */
[----:B-1----:R-:W-:Y:S05]  /*3110*/  @P0 EXIT ;  /* 0x000000000000094d */ /* 0x002fea0003800000 */
[----:B------:R-:W-:Y:S02]  /*3120*/  SHF.L.U32 R2, R2, 0x1f, RZ ;  /* 0x0000001f02027819 */ /* 0x000fe400000006ff */
[----:B------:R-:W-:-:S07]  /*3130*/  MOV R0, UR4 ;  /* 0x0000000400007c02 */ /* 0x000fce0008000f00 */
.L_x_61:
[----:B-1----:R1:W2:Y:S02]  /*3140*/  SYNCS.PHASECHK.TRANS64.TRYWAIT P0, [R0+URZ+0xf0], R2 ;  /* 0x0000f002000075a7 */ /* 0x0022a400080011ff */
[----:B--2---:R-:W-:Y:S05]  /*3150*/  @!P0 NANOSLEEP.SYNCS 0x989680 ;  /* 0x009896800000895d */ /* 0x004fea0003900000 */
[----:B------:R-:W2:Y:S02]  /*3160*/  @!P0 SYNCS.PHASECHK.TRANS64 P0, [R0+URZ+0xf0], R2 ;  /* 0x0000f002000085a7 */ /* 0x000ea400080010ff */
[----:B--2---:R-:W-:Y:S05]  /*3170*/  @P0 EXIT ;  /* 0x000000000000094d */ /* 0x004fea0003800000 */
[----:B------:R-:W-:Y:S05]  /*3180*/  BRA `(.L_x_61) ;  /* 0xfffffffc00ec7947 */ /* 0x000fea000383ffff */
.L_x_54:
[----:B------:R-:W-:Y:S05]  /*3190*/  BRA.U UP4, `(.L_x_62) ;  /* 0x0000001104d87547 */ /* 0x000fea000b800000 */
[----:B------:R-:W-:Y:S01]  /*31a0*/  UMOV UR6, 0x40 ;  /* 0x0000004000067882 */ /* 0x000fe20000000000 */
[----:B------:R-:W-:Y:S01]  /*31b0*/  NOP ;  /* 0x0000000000007918 */ /* 0x000fe20000000000 */
[----:B------:R-:W-:Y:S01]  /*31c0*/  ULEA UR6, UR37, UR6, 0x18 ;  /* 0x0000000625067291 */ /* 0x000fe2000f8ec0ff */
[----:B------:R-:W-:Y:S02]  /*31d0*/  UMOV UR7, 0x400 ;  /* 0x0000040000077882 */ /* 0x000fe40000000000 */
[----:B------:R-:W-:-:S06]  /*31e0*/  ULEA UR37, UR37, UR7, 0x18 ;  /* 0x0000000725257291 */ /* 0x000fcc000f8ec0ff */
[----:B------:R-:W1:Y:S02]  /*31f0*/  LDS.U8 R2, [UR6+0x1c] ;  /* 0x00001c06ff027984 */ /* 0x000e640008000000 */
[----:B-1----:R-:W-:-:S13]  /*3200*/  ISETP.NE.AND P0, PT, R2, RZ, PT ;  /* 0x000000ff0200720c */ /* 0x002fda0003f05270 */
[----:B------:R-:W-:Y:S05]  /*3210*/  @P0 BRA `(.L_x_63) ;  /* 0x0000000400080947 */ /* 0x000fea0003800000 */
[----:B------:R-:W-:Y:S02]  /*3220*/  UISETP.NE.U32.AND UP0, UPT, UR5, 0x1, UPT ;  /* 0x000000010500788c */ /* 0x000fe4000bf05070 */
[----:B------:R-:W-:-:S07]  /*3230*/  UIADD3 UR8, UPT, UPT, UR6, 0x8, URZ ;  /* 0x0000000806087890 */ /* 0x000fce000fffe0ff */
[----:B------:R-:W-:Y:S05]  /*3240*/  BRA.U !UP0, `(.L_x_64) ;  /* 0x00000001089c7547 */ /* 0x000fea000b800000 */
[----:B------:R-:W-:Y:S01]  /*3250*/  ELECT P0, URZ, PT ;  /* 0x0000000000ff782f */ /* 0x000fe20003800000 */
[----:B------:R-:W-:-:S12]  /*3260*/  BSSY B0, `(.L_x_64) ;  /* 0x0000025000007945 */ /* 0x000fd80003800000 */
[----:B------:R-:W-:Y:S05]  /*3270*/  @!P0 BRA `(.L_x_65) ;  /* 0x00000000008c8947 */ /* 0x000fea0003800000 */
[----:B------:R-:W-:-:S05]  /*3280*/  UMOV UR7, 0x10 ;  /* 0x0000001000077882 */ /* 0x000fca0000000000 */
[----:B------:R-:W-:Y:S04]  /*3290*/  DEPBAR.LE SB1, 0x36 ;  /* 0x00009d800000791a */ /* 0x000fe80000000000 */
[----:B------:R-:W1:Y:S02]  /*32a0*/  UTCATOMSWS.2CTA.FIND_AND_SET.ALIGN UP1, UR7, UR7 ;  /* 0x00000007000775e3 */ /* 0x000e640008220800 */
[----:B-1----:R-:W-:Y:S01]  /*32b0*/  MOV R9, UR7 ;  /* 0x0000000700097c02 */ /* 0x002fe20008000f00 */
[----:B------:R-:W-:Y:S06]  /*32c0*/  BRA.U UP1, `(.L_x_66) ;  /* 0x0000000101187547 */ /* 0x000fec000b800000 */
.L_x_67:
[----:B------:R-:W-:Y:S05]  /*32d0*/  NANOSLEEP 0x64 ;  /* 0x000000640000795d */ /* 0x000fea0003800000 */
[----:B------:R-:W-:-:S05]  /*32e0*/  UMOV UR7, 0x10 ;  /* 0x0000001000077882 */ /* 0x000fca0000000000 */
[----:B------:R-:W-:Y:S04]  /*32f0*/  DEPBAR.LE SB1, 0x36 ;  /* 0x00009d800000791a */ /* 0x000fe80000000000 */
[----:B------:R-:W1:Y:S02]  /*3300*/  UTCATOMSWS.2CTA.FIND_AND_SET.ALIGN UP1, UR7, UR7 ;  /* 0x00000007000775e3 */ /* 0x000e640008220800 */
[----:B-1----:R-:W-:Y:S01]  /*3310*/  MOV R9, UR7 ;  /* 0x0000000700097c02 */ /* 0x002fe20008000f00 */
[----:B------:R-:W-:Y:S05]  /*3320*/  BRA.U !UP1, `(.L_x_67) ;  /* 0xfffffffd09e87547 */ /* 0x000fea000b83ffff */
.L_x_66:
[----:B------:R-:W1:Y:S01]  /*3330*/  LDS R5, [UR6+0x10] ;  /* 0x00001006ff057984 */ /* 0x000e620008000800 */
[----:B------:R-:W-:Y:S01]  /*3340*/  IMAD.U32 R3, RZ, RZ, UR37 ;  /* 0x00000025ff037e24 */ /* 0x000fe2000f8e00ff */
[----:B------:R-:W-:-:S03]  /*3350*/  MOV R2, UR4 ;  /* 0x0000000400027c02 */ /* 0x000fc60008000f00 */
[----:B------:R-:W-:Y:S01]  /*3360*/  VIADD R3, R3, 0x190 ;  /* 0x0000019003037836 */ /* 0x000fe20000000000 */
[----:B-1----:R-:W-:-:S04]  /*3370*/  SHF.L.U32 R5, R5, 0x1f, RZ ;  /* 0x0000001f05057819 */ /* 0x002fc800000006ff */
[----:B------:R-:W1:Y:S02]  /*3380*/  SYNCS.PHASECHK.TRANS64.TRYWAIT P0, [UR6+0x8], R5 ;  /* 0x00000805ff0075a7 */ /* 0x000e640008001106 */
[----:B-1----:R-:W-:Y:S05]  /*3390*/  @P0 BRA `(.L_x_68) ;  /* 0x0000000000080947 */ /* 0x002fea0003800000 */
[----:B------:R-:W1:Y:S02]  /*33a0*/  SYNCS.PHASECHK.TRANS64.TRYWAIT P0, [UR6+0x8], R5 ;  /* 0x00000805ff0075a7 */ /* 0x000e640008001106 */
[----:B-1----:R-:W-:Y:S05]  /*33b0*/  @!P0 BRA `(.L_x_69) ;  /* 0x00000054002c8947 */ /* 0x002fea0003800000 */
.L_x_68:
[----:B-1----:R-:W-:Y:S01]  /*33c0*/  HFMA2 R4, -RZ, RZ, 0, 5.9604644775390625e-08 ;  /* 0x00000001ff047431 */ /* 0x002fe200000001ff */
[----:B------:R-:W-:Y:S01]  /*33d0*/  UPRMT UR7, UR4, 0x654, UR8 ;  /* 0x0000065404077896 */ /* 0x000fe20008000008 */
[----:B------:R-:W-:Y:S01]  /*33e0*/  IMAD.MOV.U32 R7, RZ, RZ, 0xffff ;  /* 0x0000ffffff077424 */ /* 0x000fe200078e00ff */
[----:B------:R-:W-:Y:S01]  /*33f0*/  PRMT R2, R2, 0x654, R3 ;  /* 0x0000065402027816 */ /* 0x000fe20000000003 */
[----:B------:R-:W-:Y:S02]  /*3400*/  IMAD.MOV.U32 R5, RZ, RZ, 0x4 ;  /* 0x00000004ff057424 */ /* 0x000fe400078e00ff */
[----:B------:R-:W-:Y:S01]  /*3410*/  IMAD.SHL.U32 R8, R9, 0x20, RZ ;  /* 0x0000002009087824 */ /* 0x000fe200078e00ff */
[----:B------:R-:W-:Y:S02]  /*3420*/  MOV R3, UR7 ;  /* 0x0000000700037c02 */ /* 0x000fe40008000f00 */
[-C--:B------:R-:W-:Y:S01]  /*3430*/  SHF.L.U32 R7, R7, R9.reuse, RZ ;  /* 0x0000000907077219 */ /* 0x080fe200000006ff */
[----:B------:R1:W-:Y:S01]  /*3440*/  SYNCS.ARRIVE.TRANS64.RED RZ, [UR7], R5 ;  /* 0x00000005ffff79a7 */ /* 0x0003e20008000407 */
[----:B------:R-:W-:Y:S01]  /*3450*/  SHF.L.U32 R6, R4, R9, RZ ;  /* 0x0000000904067219 */ /* 0x000fe200000006ff */
[----:B------:R1:W-:Y:S04]  /*3460*/  STS [UR37+0x190], R8 ;  /* 0x00019008ff007988 */ /* 0x0003e80008000825 */
[----:B------:R1:W-:Y:S04]  /*3470*/  STAS [R2.64], R9 ;  /* 0x0000000902007dbd */ /* 0x0003e8000c0008ff */
[----:B------:R1:W-:Y:S04]  /*3480*/  ATOMS.OR RZ, [UR6+0x14], R7 ;  /* 0x00001407ffff798c */ /* 0x0003e8000b000006 */
[----:B------:R1:W-:Y:S04]  /*3490*/  ATOMS.OR RZ, [UR6+0x18], R6 ;  /* 0x00001806ffff798c */ /* 0x0003e8000b000006 */
[----:B------:R1:W-:Y:S02]  /*34a0*/  ATOMS.XOR RZ, [UR6+0x10], R4 ;  /* 0x00001004ffff798c */ /* 0x0003e4000b800006 */
.L_x_65:
[----:B------:R-:W-:Y:S05]  /*34b0*/  BSYNC B0 ;  /* 0x0000000000007941 */ /* 0x000fea0003800000 */
.L_x_64:
[----:B------:R-:W-:Y:S05]  /*34c0*/  BRA.U UP0, `(.L_x_70) ;  /* 0x00000001006c7547 */ /* 0x000fea000b800000 */
[----:B------:R-:W-:-:S03]  /*34d0*/  UMOV UR7, 0xffffffff ;  /* 0xffffffff00077882 */ /* 0x000fc60000000000 */
[----:B------:R-:W-:Y:S05]  /*34e0*/  BRA.DIV UR7, `(.L_x_71) ;  /* 0x0000005207f87947 */ /* 0x000fea000b800000 */
[----:B------:R-:W-:-:S13]  /*34f0*/  ELECT P6, URZ, PT ;  /* 0x0000000000ff782f */ /* 0x000fda00038c0000 */
.L_x_171:
[----:B------:R-:W-:Y:S05]  /*3500*/  @!P6 BRA `(.L_x_70) ;  /* 0x00000000005ce947 */ /* 0x000fea0003800000 */
[----:B-1----:R-:W1:Y:S02]  /*3510*/  LDS R3, [UR6+0x10] ;  /* 0x00001006ff037984 */ /* 0x002e640008000800 */
[----:B-1----:R-:W-:-:S04]  /*3520*/  SHF.L.U32 R3, R3, 0x1f, RZ ;  /* 0x0000001f03037819 */ /* 0x002fc800000006ff */
[----:B------:R-:W1:Y:S02]  /*3530*/  SYNCS.PHASECHK.TRANS64.TRYWAIT P0, [UR6+0x8], R3 ;  /* 0x00000803ff0075a7 */ /* 0x000e640008001106 */
[----:B-1----:R-:W-:Y:S05]  /*3540*/  @P0 BRA `(.L_x_72) ;  /* 0x0000000000080947 */ /* 0x002fea0003800000 */
[----:B------:R-:W1:Y:S02]  /*3550*/  SYNCS.PHASECHK.TRANS64.TRYWAIT P0, [UR6+0x8], R3 ;  /* 0x00000803ff0075a7 */ /* 0x000e640008001106 */
[----:B-1----:R-:W-:Y:S05]  /*3560*/  @!P0 BRA `(.L_x_73) ;  /* 0x0000005000f88947 */ /* 0x002fea0003800000 */
.L_x_72:
[----:B------:R-:W2:Y:S01]  /*3570*/  LDS R5, [UR37+0x190] ;  /* 0x00019025ff057984 */ /* 0x000ea20008000800 */
[----:B-1----:R-:W-:Y:S02]  /*3580*/  HFMA2 R2, -RZ, RZ, 0, 5.9604644775390625e-08 ;  /* 0x00000001ff027431 */ /* 0x002fe400000001ff */
[----:B------:R-:W-:Y:S01]  /*3590*/  IMAD.MOV.U32 R3, RZ, RZ, 0xffff ;  /* 0x0000ffffff037424 */ /* 0x000fe200078e00ff */
[----:B------:R-:W-:Y:S01]  /*35a0*/  UPRMT UR7, UR4, 0x654, UR8 ;  /* 0x0000065404077896 */ /* 0x000fe20008000008 */
[----:B--2---:R-:W-:-:S03]  /*35b0*/  IMAD.SHL.U32 R4, R5, 0x20, RZ ;  /* 0x0000002005047824 */ /* 0x004fc600078e00ff */
[-C--:B------:R-:W-:Y:S02]  /*35c0*/  SHF.L.U32 R3, R3, R5.reuse, RZ ;  /* 0x0000000503037219 */ /* 0x080fe400000006ff */
[----:B------:R-:W-:Y:S01]  /*35d0*/  SHF.L.U32 R5, R2, R5, RZ ;  /* 0x0000000502057219 */ /* 0x000fe200000006ff */
[----:B------:R2:W-:Y:S04]  /*35e0*/  STS [UR37+0x190], R4 ;  /* 0x00019004ff007988 */ /* 0x0005e80008000825 */
[----:B------:R2:W-:Y:S04]  /*35f0*/  ATOMS.OR RZ, [UR6+0x14], R3 ;  /* 0x00001403ffff798c */ /* 0x0005e8000b000006 */
[----:B------:R2:W-:Y:S01]  /*3600*/  ATOMS.OR RZ, [UR6+0x18], R5 ;  /* 0x00001805ffff798c */ /* 0x0005e2000b000006 */
[----:B------:R-:W-:Y:S03]  /*3610*/  SYNCS.ARRIVE.TRANS64.RED.A1T0 RZ, [UR7], RZ ;  /* 0x000000ffffff79a7 */ /* 0x000fe60008100407 */
[----:B------:R2:W-:Y:S01]  /*3620*/  ATOMS.XOR RZ, [UR6+0x10], R2 ;  /* 0x00001002ffff798c */ /* 0x0005e2000b800006 */
[----:B------:R-:W-:Y:S05]  /*3630*/  BRA `(.L_x_70) ;  /* 0x0000000000107947 */ /* 0x000fea0003800000 */
.L_x_63:
[----:B------:R-:W-:-:S05]  /*3640*/  MOV R2, 0xffffffff ;  /* 0xffffffff00027802 */ /* 0x000fca0000000f00 */
[----:B------:R1:W-:Y:S02]  /*3650*/  STS [UR37+0x190], R2 ;  /* 0x00019002ff007988 */ /* 0x0003e40008000825 */
[----:B-1----:R-:W-:Y:S02]  /*3660*/  MOV R2, 0x3680 ;  /* 0x0000368000027802 */ /* 0x002fe40000000f00 */
[----:B-----5:R-:W-:Y:S05]  /*3670*/  CALL.REL.NOINC `($__internal_1_$__cuda_sm10x_tcgen05_guardrail_trap_phase_invalid_during_alloc) ;  /* 0x0000005800587944 */ /* 0x020fea0003c00000 */
.L_x_70:
[----:B------:R-:W-:Y:S05]  /*3680*/  WARPSYNC.ALL ;  /* 0x0000000000007948 */ /* 0x000fea0003800000 */
[----:B------:R-:W3:Y:S01]  /*3690*/  S2UR UR7, SR_CgaCtaId ;  /* 0x00000000000779c3 */ /* 0x000ee20000008800 */
[----:B------:R-:W-:Y:S01]  /*36a0*/  UMOV UR6, 0x400 ;  /* 0x0000040000067882 */ /* 0x000fe20000000000 */
[----:B------:R-:W-:-:S06]  /*36b0*/  NOP ;  /* 0x0000000000007918 */ /* 0x000fcc0000000000 */
[----:B------:R-:W-:Y:S06]  /*36c0*/  BAR.ARV 0x6, 0xa0 ;  /* 0x0182800000007b1d */ /* 0x000fec0000002000 */
[----:B------:R-:W4:Y:S01]  /*36d0*/  LDCU UR8, c[0x0][0x38c] ;  /* 0x00007180ff0877ac */ /* 0x000f220008000800 */
[----:B------:R-:W-:Y:S01]  /*36e0*/  LOP3.LUT R10, R10, 0xffff, RZ, 0xc0, !PT ;  /* 0x0000ffff0a0a7812 */ /* 0x000fe200078ec0ff */
[----:B-1----:R-:W-:Y:S01]  /*36f0*/  IMAD.MOV.U32 R9, RZ, RZ, 0x1 ;  /* 0x00000001ff097424 */ /* 0x002fe200078e00ff */
[----:B------:R-:W-:Y:S01]  /*3700*/  LOP3.LUT R0, R0, 0xffff, RZ, 0xc0, !PT ;  /* 0x0000ffff00007812 */ /* 0x000fe200078ec0ff */
[----:B------:R-:W-:Y:S01]  /*3710*/  IMAD.MOV.U32 R8, RZ, RZ, RZ ;  /* 0x000000ffff087224 */ /* 0x000fe200078e00ff */
[----:B------:R-:W-:Y:S01]  /*3720*/  R2UR UR12, R10 ;  /* 0x000000000a0c72ca */ /* 0x000fe200000e0000 */
[----:B------:R-:W-:Y:S01]  /*3730*/  UMOV UR19, URZ ;  /* 0x000000ff00137c82 */ /* 0x000fe20008000000 */
[----:B------:R-:W-:Y:S01]  /*3740*/  R2UR UR11, R0 ;  /* 0x00000000000b72ca */ /* 0x000fe200000e0000 */
[----:B------:R-:W-:Y:S01]  /*3750*/  UMOV UR18, URZ ;  /* 0x000000ff00127c82 */ /* 0x000fe20008000000 */
[----:B------:R-:W-:Y:S01]  /*3760*/  UMOV UR17, URZ ;  /* 0x000000ff00117c82 */ /* 0x000fe20008000000 */
[----:B---3--:R-:W-:-:S02]  /*3770*/  ULEA UR7, UR7, UR6, 0x18 ;  /* 0x0000000607077291 */ /* 0x008fc4000f8ec0ff */
[----:B------:R-:W-:Y:S02]  /*3780*/  UISETP.NE.AND UP2, UPT, UR5, URZ, UPT ;  /* 0x000000ff0500728c */ /* 0x000fe4000bf45270 */
[----:B------:R-:W-:Y:S02]  /*3790*/  UIADD3 UR13, UPT, UPT, UR7, 0x6400, URZ ;  /* 0x00006400070d7890 */ /* 0x000fe4000fffe0ff */
[----:B------:R-:W-:Y:S02]  /*37a0*/  UIADD3 UR14, UPT, UPT, UR7, 0x2e400, URZ ;  /* 0x0002e400070e7890 */ /* 0x000fe4000fffe0ff */
[----:B----4-:R-:W-:Y:S01]  /*37b0*/  UIADD3 UR8, UPT, UPT, UR8, 0x3f, URZ ;  /* 0x0000003f08087890 */ /* 0x010fe2000fffe0ff */
[----:B--2---:R-:W1:Y:S01]  /*37c0*/  LDS R2, [UR7+0x190] ;  /* 0x00019007ff027984 */ /* 0x004e620008000800 */
[----:B------:R-:W-:Y:S02]  /*37d0*/  USHF.R.U32.HI UR13, URZ, 0x4, UR13 ;  /* 0x00000004ff0d7899 */ /* 0x000fe4000801160d */
[----:B------:R-:W-:-:S02]  /*37e0*/  USHF.R.S32.HI UR6, URZ, 0x1f, UR8 ;  /* 0x0000001fff067899 */ /* 0x000fc40008011408 */
[----:B------:R-:W-:Y:S02]  /*37f0*/  USHF.R.U32.HI UR14, URZ, 0x4, UR14 ;  /* 0x00000004ff0e7899 */ /* 0x000fe4000801160e */
[----:B------:R-:W-:Y:S02]  /*3800*/  ULEA.HI UR6, UR6, UR8, URZ, 0x6 ;  /* 0x0000000806067291 */ /* 0x000fe4000f8f30ff */
[----:B------:R-:W-:Y:S02]  /*3810*/  ULOP3.LUT UR13, UR13, 0x3fff, URZ, 0xc0, !UPT ;  /* 0x00003fff0d0d7892 */ /* 0x000fe4000f8ec0ff */
[----:B------:R-:W-:Y:S02]  /*3820*/  USHF.R.S32.HI UR6, URZ, 0x6, UR6 ;  /* 0x00000006ff067899 */ /* 0x000fe40008011406 */
[----:B------:R-:W-:Y:S02]  /*3830*/  ULOP3.LUT UR14, UR14, 0x3fff, URZ, 0xc0, !UPT ;  /* 0x00003fff0e0e7892 */ /* 0x000fe4000f8ec0ff */
[----:B------:R-:W-:Y:S01]  /*3840*/  UISETP.LT.AND UP0, UPT, UR6, 0x1, UPT ;  /* 0x000000010600788c */ /* 0x000fe2000bf01270 */
[----:B------:R-:W-:Y:S01]  /*3850*/  UMOV UR28, 0x0 ;  /* 0x00000000001c7882 */ /* 0x000fe20000000000 */
[----:B------:R-:W-:Y:S01]  /*3860*/  UMOV UR29, 0x10100010 ;  /* 0x10100010001d7882 */ /* 0x000fe20000000000 */
[----:B------:R-:W-:-:S02]  /*3870*/  ULOP3.LUT UR13, UR13, 0x10000, URZ, 0xfc, !UPT ;  /* 0x000100000d0d7892 */ /* 0x000fc4000f8efcff */
[----:B------:R-:W-:Y:S02]  /*3880*/  ULOP3.LUT UR14, UR14, 0x10000, URZ, 0xfc, !UPT ;  /* 0x000100000e0e7892 */ /* 0x000fe4000f8efcff */
[----:B------:R-:W-:Y:S01]  /*3890*/  USEL UR20, UR6, 0x1, !UP0 ;  /* 0x0000000106147887 */ /* 0x000fe2000c000000 */
[----:B------:R-:W-:Y:S01]  /*38a0*/  UMOV UR26, 0x0 ;  /* 0x00000000001a7882 */ /* 0x000fe20000000000 */
[----:B------:R-:W-:Y:S01]  /*38b0*/  UMOV UR27, 0x10100010 ;  /* 0x10100010001b7882 */ /* 0x000fe20000000000 */
[----:B------:R-:W-:Y:S01]  /*38c0*/  UMOV UR24, 0x0 ;  /* 0x0000000000187882 */ /* 0x000fe20000000000 */
[----:B------:R-:W-:Y:S01]  /*38d0*/  UMOV UR25, 0x10100010 ;  /* 0x1010001000197882 */ /* 0x000fe20000000000 */
[----:B------:R-:W-:Y:S01]  /*38e0*/  UMOV UR22, 0x0 ;  /* 0x0000000000167882 */ /* 0x000fe20000000000 */
[----:B------:R-:W-:Y:S01]  /*38f0*/  UMOV UR23, 0x10100010 ;  /* 0x1010001000177882 */ /* 0x000fe20000000000 */
[----:B-1----:R-:W-:Y:S02]  /*3900*/  R2UR UR21, R2 ;  /* 0x00000000021572ca */ /* 0x002fe400000e0000 */
[----:B------:R-:W-:-:S13]  /*3910*/  CS2R R2, SRZ ;  /* 0x0000000000027805 */ /* 0x000fda000001ff00 */
.L_x_81:
[C---:B------:R-:W-:Y:S02]  /*3920*/  LEA R0, R8.reuse, UR7, 0x3 ;  /* 0x0000000708007c11 */ /* 0x040fe4000f8e18ff */
[----:B------:R-:W-:Y:S02]  /*3930*/  SHF.L.U32 R4, R3, 0x1f, RZ ;  /* 0x0000001f03047819 */ /* 0x000fe400000006ff */
[----:B------:R-:W-:Y:S02]  /*3940*/  LEA R5, R8, UR7, 0x4 ;  /* 0x0000000708057c11 */ /* 0x000fe4000f8e20ff */
[----:B------:R-:W1:Y:S02]  /*3950*/  SYNCS.PHASECHK.TRANS64.TRYWAIT P0, [R0+URZ+0xe0], R4 ;  /* 0x0000e004000075a7 */ /* 0x000e6400080011ff */
[----:B-1-34-:R-:W-:Y:S05]  /*3960*/  @!P0 BRA `(.L_x_74) ;  /* 0x0000005000108947 */ /* 0x01afea0003800000 */
.L_x_172:
[----:B-1----:R-:W1:Y:S01]  /*3970*/  LDS.128 R4, [R5+0x170] ;  /* 0x0001700005047984 */ /* 0x002e620000000c00 */
[----:B------:R-:W-:Y:S02]  /*3980*/  VIADD R0, R0, 0xf0 ;  /* 0x000000f000007836 */ /* 0x000fe40000000000 */
[----:B------:R-:W-:Y:S01]  /*3990*/  VIADD R8, R8, 0x1 ;  /* 0x0000000108087836 */ /* 0x000fe20000000000 */
[----:B------:R-:W-:Y:S01]  /*39a0*/  @!PT LDS RZ, [RZ] ;  /* 0x00000000fffff984 */ /* 0x000fe20000000800 */
[----:B------:R-:W-:Y:S01]  /*39b0*/  @!PT LDS RZ, [RZ] ;  /* 0x00000000fffff984 */ /* 0x000fe20000000800 */
[----:B------:R-:W-:Y:S01]  /*39c0*/  @!PT LDS RZ, [RZ] ;  /* 0x00000000fffff984 */ /* 0x000fe20000000800 */
[----:B------:R-:W-:Y:S01]  /*39d0*/  @!PT LDS RZ, [RZ] ;  /* 0x00000000fffff984 */ /* 0x000fe20000000800 */
[----:B------:R2:W-:Y:S06]  /*39e0*/  MEMBAR.ALL.CTA ;  /* 0x0000000000007992 */ /* 0x0005ec0000008000 */
[----:B--2---:R-:W2:Y:S01]  /*39f0*/  FENCE.VIEW.ASYNC.S ;  /* 0x00000000000073c6 */ /* 0x004ea20000000000 */
[----:B------:R-:W-:-:S04]  /*3a00*/  PRMT R0, RZ, 0x654, R0 ;  /* 0x00000654ff007816 */ /* 0x000fc80000000000 */
[----:B--2---:R2:W-:Y:S01]  /*3a10*/  SYNCS.ARRIVE.TRANS64.RED.A1T0 RZ, [R0+URZ], RZ ;  /* 0x000000ff00ff79a7 */ /* 0x0045e200081004ff */
[----:B-1----:R-:W-:Y:S01]  /*3a20*/  LOP3.LUT P1, RZ, R6, 0x1, RZ, 0xc0, !PT ;  /* 0x0000000106ff7812 */ /* 0x002fe2000782c0ff */
[----:B--2---:R-:W-:-:S12]  /*3a30*/  BRA.U UP2, `(.L_x_75) ;  /* 0x0000000502087547 */ /* 0x004fd8000b800000 */
[----:B------:R-:W1:Y:S01]  /*3a40*/  LDCU UR8, c[0x0][0x38c] ;  /* 0x00007180ff0877ac */ /* 0x000e620008000800 */
[----:B------:R-:W-:Y:S02]  /*3a50*/  PLOP3.LUT P2, PT, PT, PT, PT, 0x80, 0x8 ;  /* 0x000000000008781c */ /* 0x000fe40003f4f070 */
[----:B------:R-:W-:Y:S01]  /*3a60*/  SHF.L.U32 R4, R9, 0x1f, RZ ;  /* 0x0000001f09047819 */ /* 0x000fe200000006ff */
[----:B------:R-:W-:Y:S02]  /*3a70*/  ULEA UR9, UR19, UR7, 0x3 ;  /* 0x0000000713097291 */ /* 0x000fe4000f8e18ff */
[----:B------:R-:W-:Y:S02]  /*3a80*/  ULEA UR10, UR19, UR21, 0x6 ;  /* 0x00000015130a7291 */ /* 0x000fe4000f8e30ff */
[----:B-1----:R-:W-:-:S06]  /*3a90*/  UISETP.GE.AND UP0, UPT, UR8, 0x1, UPT ;  /* 0x000000010800788c */ /* 0x002fcc000bf06270 */
[----:B------:R-:W-:-:S05]  /*3aa0*/  PLOP3.LUT P0, PT, PT, PT, UP0, 0x80, 0x8 ;  /* 0x000000000008781c */ /* 0x000fca0003f0f008 */
[----:B------:R-:W-:-:S08]  /*3ab0*/  @UP0 ULEA UR8, UR18, UR7, 0x3 ;  /* 0x0000000712080291 */ /* 0x000fd0000f8e18ff */
[----:B------:R-:W-:-:S04]  /*3ac0*/  @P0 SHF.L.U32 R0, R2, 0x1f, RZ ;  /* 0x0000001f02000819 */ /* 0x000fc800000006ff */
[----:B------:R1:W2:Y:S01]  /*3ad0*/  @P0 SYNCS.PHASECHK.TRANS64.TRYWAIT P2, [UR8], R0 ;  /* 0x00000000ff0005a7 */ /* 0x0002a20008041108 */
[----:B------:R-:W3:Y:S02]  /*3ae0*/  SYNCS.PHASECHK.TRANS64.TRYWAIT P0, [UR9+0x120], R4 ;  /* 0x00012004ff0075a7 */ /* 0x000ee40008001109 */
[----:B-123--:R-:W-:Y:S05]  /*3af0*/  @!P0 BRA `(.L_x_76) ;  /* 0x0000004c00c08947 */ /* 0x00efea0003800000 */
.L_x_174:
[----:B------:R-:W-:Y:S01]  /*3b00*/  UMOV UR16, UR17 ;  /* 0x0000001100107c82 */ /* 0x000fe20008000000 */
[----:B------:R-:W-:Y:S05]  /*3b10*/  BRA.U !UP0, `(.L_x_77) ;  /* 0x0000000108c07547 */ /* 0x000fea000b800000 */
[----:B------:R-:W-:Y:S02]  /*3b20*/  UIADD3 UR16, UPT, UPT, UR20, UR17, URZ ;  /* 0x0000001114107290 */ /* 0x000fe4000fffe0ff */
[----:B------:R-:W-:Y:S01]  /*3b30*/  UPLOP3.LUT UP3, UPT, UPT, UPT, UPT, 0x40, 0x4 ;  /* 0x000000000004789c */ /* 0x000fe20003f6e870 */
[----:B------:R-:W-:Y:S01]  /*3b40*/  UMOV UR15, UR6 ;  /* 0x00000006000f7c82 */ /* 0x000fe20008000000 */
[----:B------:R-:W-:-:S09]  /*3b50*/  UMOV UR46, UR18 ;  /* 0x00000012002e7c82 */ /* 0x000fd20008000000 */
.L_x_80:
[----:B--2---:R-:W-:Y:S01]  /*3b60*/  ULEA UR8, UR46, UR7, 0x3 ;  /* 0x000000072e087291 */ /* 0x004fe2000f8e18ff */
[----:B---3--:R-:W-:Y:S11]  /*3b70*/  @P2 BRA `(.L_x_78) ;  /* 0x00000000000c2947 */ /* 0x008ff60003800000 */
[----:B-1----:R-:W-:Y:S04]  /*3b80*/  SHF.L.U32 R4, R2, 0x1f, RZ ;  /* 0x0000001f02047819 */ /* 0x002fe800000006ff */
[----:B------:R-:W1:Y:S02]  /*3b90*/  SYNCS.PHASECHK.TRANS64.TRYWAIT P0, [UR8], R4 ;  /* 0x00000004ff0075a7 */ /* 0x000e640008001108 */
[----:B-1----:R-:W-:Y:S05]  /*3ba0*/  @!P0 BRA `(.L_x_79) ;  /* 0x0000004c00ac8947 */ /* 0x002fea0003800000 */
.L_x_78:
[----:B------:R-:W-:Y:S01]  /*3bb0*/  UISETP.NE.AND UP0, UPT, UR15, 0x1, UPT ;  /* 0x000000010f00788c */ /* 0x000fe2000bf05270 */
[----:B------:R-:W-:Y:S01]  /*3bc0*/  PLOP3.LUT P2, PT, PT, PT, PT, 0x80, 0x8 ;  /* 0x000000000008781c */ /* 0x000fe20003f4f070 */
[----:B------:R-:W-:Y:S02]  /*3bd0*/  UIADD3 UR18, UPT, UPT, UR46, 0x1, URZ ;  /* 0x000000012e127890 */ /* 0x000fe4000fffe0ff */
[----:B------:R-:W-:Y:S02]  /*3be0*/  ULEA UR32, UR46, UR14, 0x8 ;  /* 0x0000000e2e207291 */ /* 0x000fe4000f8e40ff */
[----:B------:R-:W-:Y:S01]  /*3bf0*/  UISETP.NE.AND UP1, UPT, UR18, 0xa, UPT ;  /* 0x0000000a1200788c */ /* 0x000fe2000bf25270 */
[----:B------:R-:W-:Y:S01]  /*3c00*/  PLOP3.LUT P0, PT, PT, PT, UP0, 0x80, 0x8 ;  /* 0x000000000008781c */ /* 0x000fe20003f0f008 */
[----:B------:R-:W-:Y:S02]  /*3c10*/  UIADD3 UR44, UPT, UPT, UR32, 0x2, URZ ;  /* 0x00000002202c7890 */ /* 0x000fe4000fffe0ff */
[----:B------:R-:W-:Y:S02]  /*3c20*/  USEL UR31, URZ, 0x1, UP1 ;  /* 0x00000001ff1f7887 */ /* 0x000fe40008800000 */
[----:B------:R-:W-:Y:S02]  /*3c30*/  USEL UR18, UR18, URZ, UP1 ;  /* 0x000000ff12127287 */ /* 0x000fe40008800000 */
[----:B------:R-:W-:Y:S02]  /*3c40*/  UIADD3 UR40, UPT, UPT, UR32, 0x4, URZ ;  /* 0x0000000420287890 */ /* 0x000fe4000fffe0ff */
[----:B------:R-:W-:Y:S01]  /*3c50*/  @UP0 ULEA UR30, UR18, UR7, 0x3 ;  /* 0x00000007121e0291 */ /* 0x000fe2000f8e18ff */
[----:B------:R-:W-:Y:S01]  /*3c60*/  LOP3.LUT R2, R2, UR31, RZ, 0x3c, !PT ;  /* 0x0000001f02027c12 */ /* 0x000fe2000f8e3cff */
[----:B------:R-:W-:Y:S02]  /*3c70*/  UIADD3 UR36, UPT, UPT, UR32, 0x6, URZ ;  /* 0x0000000620247890 */ /* 0x000fe4000fffe0ff */
[----:B------:R-:W-:Y:S01]  /*3c80*/  UIADD3 UR8, UPT, UPT, UR8, 0x50, URZ ;  /* 0x0000005008087890 */ /* 0x000fe2000fffe0ff */
[----:B-1----:R-:W-:Y:S01]  /*3c90*/  @P0 SHF.L.U32 R0, R2, 0x1f, RZ ;  /* 0x0000001f02000819 */ /* 0x002fe200000006ff */
[----:B------:R-:W-:Y:S02]  /*3ca0*/  UIADD3 UR17, UPT, UPT, UR17, 0x1, URZ ;  /* 0x0000000111117890 */ /* 0x000fe4000fffe0ff */
[----:B------:R-:W-:Y:S01]  /*3cb0*/  UIADD3 UR15, UPT, UPT, UR15, -0x1, URZ ;  /* 0xffffffff0f0f7890 */ /* 0x000fe2000fffe0ff */
[----:B------:R2:W3:Y:S01]  /*3cc0*/  @P0 SYNCS.PHASECHK.TRANS64.TRYWAIT P2, [UR30], R0 ;  /* 0x00000000ff0005a7 */ /* 0x0004e2000804111e */
[----:B------:R-:W-:Y:S02]  /*3cd0*/  ULEA UR30, UR46, UR13, 0xa ;  /* 0x0000000d2e1e7291 */ /* 0x000fe4000f8e50ff */
[----:B------:R-:W-:Y:S02]  /*3ce0*/  UISETP.NE.AND UP0, UPT, UR17, UR16, UPT ;  /* 0x000000101100728c */ /* 0x000fe4000bf05270 */
[----:B------:R-:W-:Y:S02]  /*3cf0*/  UIADD3 UR42, UPT, UPT, UR30, 0x2, URZ ;  /* 0x000000021e2a7890 */ /* 0x000fe4000fffe0ff */
[----:B------:R-:W-:Y:S02]  /*3d00*/  UIADD3 UR38, UPT, UPT, UR30, 0x4, URZ ;  /* 0x000000041e267890 */ /* 0x000fe4000fffe0ff */
[----:B------:R-:W-:Y:S01]  /*3d10*/  UIADD3 UR34, UPT, UPT, UR30, 0x6, URZ ;  /* 0x000000061e227890 */ /* 0x000fe2000fffe0ff */
[----:B------:R-:W-:Y:S01]  /*3d20*/  UMOV UR33, 0x40004040 ;  /* 0x4000404000217882 */ /* 0x000fe20000000000 */
[----:B------:R-:W-:Y:S01]  /*3d30*/  UMOV UR31, 0x40004040 ;  /* 0x40004040001f7882 */ /* 0x000fe20000000000 */
[----:B------:R-:W-:Y:S01]  /*3d40*/  UMOV UR45, 0x40004040 ;  /* 0x40004040002d7882 */ /* 0x000fe20000000000 */
[----:B------:R2:W-:Y:S01]  /*3d50*/  UTCHMMA.2CTA gdesc[UR30], gdesc[UR32], tmem[UR10], tmem[UR28], idesc[UR29], UP3 ;  /* 0x00ff1c201e0075ea */ /* 0x0005e20009a0000a */
[----:B------:R-:W-:Y:S01]  /*3d60*/  UPLOP3.LUT UP3, UPT, UPT, UPT, UPT, 0x80, 0x8 ;  /* 0x000000000008789c */ /* 0x000fe20003f6f070 */
[----:B------:R-:W-:Y:S01]  /*3d70*/  UMOV UR43, 0x40004040 ;  /* 0x40004040002b7882 */ /* 0x000fe20000000000 */
[----:B------:R-:W-:Y:S01]  /*3d80*/  UMOV UR41, 0x40004040 ;  /* 0x4000404000297882 */ /* 0x000fe20000000000 */
[----:B------:R2:W-:Y:S01]  /*3d90*/  UTCHMMA.2CTA gdesc[UR42], gdesc[UR44], tmem[UR10], tmem[UR26], idesc[UR27], UPT ;  /* 0x00ff1a2c2a0075ea */ /* 0x0005e2000ba0000a */
[----:B------:R-:W-:Y:S01]  /*3da0*/  UMOV UR39, 0x40004040 ;  /* 0x4000404000277882 */ /* 0x000fe20000000000 */
[----:B------:R-:W-:Y:S01]  /*3db0*/  UMOV UR37, 0x40004040 ;  /* 0x4000404000257882 */ /* 0x000fe20000000000 */
[----:B------:R-:W-:Y:S01]  /*3dc0*/  UMOV UR35, 0x40004040 ;  /* 0x4000404000237882 */ /* 0x000fe20000000000 */
[----:B------:R2:W-:Y:S01]  /*3dd0*/  UTCHMMA.2CTA gdesc[UR38], gdesc[UR40], tmem[UR10], tmem[UR24], idesc[UR25], UPT ;  /* 0x00ff1828260075ea */ /* 0x0005e2000ba0000a */
[----:B------:R2:W-:Y:S01]  /*3de0*/  UTCHMMA.2CTA gdesc[UR34], gdesc[UR36], tmem[UR10], tmem[UR22], idesc[UR23], UPT ;  /* 0x00ff1624220075ea */ /* 0x0005e2000ba0000a */
[----:B------:R2:W-:Y:S01]  /*3df0*/  UTCBAR.2CTA.MULTICAST [UR8], URZ, UR12 ;  /* 0x000000ff080073e9 */ /* 0x0005e2000820080c */
[----:B------:R-:W-:Y:S01]  /*3e00*/  UMOV UR46, UR18 ;  /* 0x00000012002e7c82 */ /* 0x000fe20008000000 */
[----:B------:R-:W-:Y:S05]  /*3e10*/  BRA.U UP0, `(.L_x_80) ;  /* 0xfffffffd00507547 */ /* 0x000fea000b83ffff */
.L_x_77:
[----:B------:R-:W-:Y:S01]  /*3e20*/  UIADD3 UR9, UPT, UPT, UR9, 0x100, URZ ;  /* 0x0000010009097890 */ /* 0x000fe2000fffe0ff */
[----:B------:R-:W-:-:S08]  /*3e30*/  UMOV UR17, UR16 ;  /* 0x0000001000117c82 */ /* 0x000fd00008000000 */
[----:B------:R4:W-:Y:S01]  /*3e40*/  UTCBAR.2CTA.MULTICAST [UR9], URZ, UR11 ;  /* 0x000000ff090073e9 */ /* 0x0009e2000820080b */
[----:B------:R-:W-:Y:S02]  /*3e50*/  NOP ;  /* 0x0000000000007918 */ /* 0x000fe40000000000 */
.L_x_75:
[----:B------:R-:W-:Y:S01]  /*3e60*/  UIADD3 UR19, UPT, UPT, UR19, 0x1, URZ ;  /* 0x0000000113137890 */ /* 0x000fe2000fffe0ff */
[----:B------:R-:W-:-:S03]  /*3e70*/  ISETP.NE.AND P0, PT, R8, 0x2, PT ;  /* 0x000000020800780c */ /* 0x000fc60003f05270 */
[----:B------:R-:W-:Y:S01]  /*3e80*/  UISETP.NE.AND UP0, UPT, UR19, 0x4, UPT ;  /* 0x000000041300788c */ /* 0x000fe2000bf05270 */
[----:B-12---:R-:W-:Y:S02]  /*3e90*/  SEL R0, RZ, 0x1, P0 ;  /* 0x00000001ff007807 */ /* 0x006fe40000000000 */
[----:B------:R-:W-:Y:S01]  /*3ea0*/  SEL R8, R8, RZ, P0 ;  /* 0x000000ff08087207 */ /* 0x000fe20000000000 */
[----:B------:R-:W-:Y:S01]  /*3eb0*/  USEL UR8, URZ, 0x1, UP0 ;  /* 0x00000001ff087887 */ /* 0x000fe20008000000 */
[----:B------:R-:W-:Y:S01]  /*3ec0*/  LOP3.LUT R3, R3, R0, RZ, 0x3c, !PT ;  /* 0x0000000003037212 */ /* 0x000fe200078e3cff */
[----:B------:R-:W-:-:S04]  /*3ed0*/  USEL UR19, UR19, URZ, UP0 ;  /* 0x000000ff13137287 */ /* 0x000fc80008000000 */
[----:B------:R-:W-:Y:S01]  /*3ee0*/  LOP3.LUT R9, R9, UR8, RZ, 0x3c, !PT ;  /* 0x0000000809097c12 */ /* 0x000fe2000f8e3cff */
[----:B------:R-:W-:Y:S07]  /*3ef0*/  @P1 BRA `(.L_x_81) ;  /* 0xfffffff800881947 */ /* 0x000fee000383ffff */
[----:B------:R-:W1:Y:S01]  /*3f00*/  S2UR UR6, SR_CgaCtaId ;  /* 0x00000000000679c3 */ /* 0x000e620000008800 */
[----:B------:R-:W-:Y:S01]  /*3f10*/  ELECT P0, URZ, PT ;  /* 0x0000000000ff782f */ /* 0x000fe20003800000 */
[----:B------:R-:W-:Y:S01]  /*3f20*/  HFMA2 R0, -RZ, RZ, 0, 5.9604644775390625e-08 ;  /* 0x00000001ff007431 */ /* 0x000fe200000001ff */
[----:B------:R-:W-:-:S05]  /*3f30*/  UMOV UR8, 0x40 ;  /* 0x0000004000087882 */ /* 0x000fca0000000000 */
[----:B------:R-:W-:Y:S01]  /*3f40*/  UVIRTCOUNT.DEALLOC.SMPOOL 0x80 ;  /* 0x000000800000784c */ /* 0x000fe20000000000 */
[----:B------:R-:W-:Y:S02]  /*3f50*/  UISETP.NE.AND UP0, UPT, UR5, URZ, UPT ;  /* 0x000000ff0500728c */ /* 0x000fe4000bf05270 */
[----:B-1----:R-:W-:-:S09]  /*3f60*/  ULEA UR6, UR6, UR8, 0x18 ;  /* 0x0000000806067291 */ /* 0x002fd2000f8ec0ff */
[----:B------:R1:W-:Y:S01]  /*3f70*/  @P0 STS.U8 [UR6+0x1c], R0 ;  /* 0x00001c00ff000988 */ /* 0x0003e20008000006 */
[----:B------:R-:W-:Y:S05]  /*3f80*/  BRA.U UP0, `(.L_x_82) ;  /* 0x0000000100a07547 */ /* 0x000fea000b800000 */
[----:B------:R-:W-:Y:S01]  /*3f90*/  UIADD3 UR5, UPT, UPT, UR7, 0x120, URZ ;  /* 0x0000012007057890 */ /* 0x000fe2000fffe0ff */
[----:B------:R-:W-:-:S03]  /*3fa0*/  SHF.L.U32 R2, R9, 0x1f, RZ ;  /* 0x0000001f09027819 */ /* 0x000fc600000006ff */
[----:B------:R-:W-:-:S09]  /*3fb0*/  ULEA UR8, UR19, UR5, 0x3 ;  /* 0x0000000513087291 */ /* 0x000fd2000f8e18ff */
[----:B------:R-:W2:Y:S02]  /*3fc0*/  SYNCS.PHASECHK.TRANS64.TRYWAIT P0, [UR8], R2 ;  /* 0x00000002ff0075a7 */ /* 0x000ea40008001108 */
[----:B--2---:R-:W-:Y:S05]  /*3fd0*/  @!P0 BRA `(.L_x_83) ;  /* 0x0000004800b88947 */ /* 0x004fea0003800000 */
.L_x_177:
[----:B----4-:R-:W-:-:S04]  /*3fe0*/  UIADD3 UR9, UPT, UPT, UR19, 0x1, URZ ;  /* 0x0000000113097890 */ /* 0x010fc8000fffe0ff */
        /* <DEDUP_REMOVED lines=8> */
.L_x_179:
        /* <DEDUP_REMOVED lines=9> */
.L_x_181:
[----:B------:R-:W-:-:S04]  /*4100*/  UIADD3 UR9, UPT, UPT, UR9, 0x1, URZ ;  /* 0x0000000109097890 */ /* 0x000fc8000fffe0ff */
[----:B------:R-:W-:-:S04]  /*4110*/  UISETP.NE.AND UP1, UPT, UR9, 0x4, UPT ;  /* 0x000000040900788c */ /* 0x000fc8000bf25270 */
[----:B------:R-:W-:Y:S02]  /*4120*/  USEL UR8, URZ, 0x1, UP1 ;  /* 0x00000001ff087887 */ /* 0x000fe40008800000 */
[----:B------:R-:W-:-:S04]  /*4130*/  USEL UR9, UR9, URZ, UP1 ;  /* 0x000000ff09097287 */ /* 0x000fc80008800000 */
[----:B------:R-:W-:Y:S01]  /*4140*/  ULEA UR9, UR9, UR5, 0x3 ;  /* 0x0000000509097291 */ /* 0x000fe2000f8e18ff */
[----:B------:R-:W-:-:S04]  /*4150*/  LOP3.LUT R2, R2, UR8, RZ, 0x3c, !PT ;  /* 0x0000000802027c12 */ /* 0x000fc8000f8e3cff */
[----:B------:R-:W-:Y:S01]  /*4160*/  SHF.L.U32 R2, R2, 0x1f, RZ ;  /* 0x0000001f02027819 */ /* 0x000fe200000006ff */
[----:B-1----:R-:W-:-:S04]  /*4170*/  IMAD.U32 R0, RZ, RZ, UR9 ;  /* 0x00000009ff007e24 */ /* 0x002fc8000f8e00ff */
[----:B------:R1:W2:Y:S03]  /*4180*/  SYNCS.PHASECHK.TRANS64.TRYWAIT P0, [R0+URZ], R2 ;  /* 0x00000002000075a7 */ /* 0x0002a600080011ff */
[----:B--2---:R-:W-:Y:S05]  /*4190*/  @!P0 NANOSLEEP.SYNCS 0x989680 ;  /* 0x009896800000895d */ /* 0x004fea0003900000 */
[----:B------:R-:W2:Y:S02]  /*41a0*/  @!P0 SYNCS.PHASECHK.TRANS64 P0, [R0+URZ], R2 ;  /* 0x00000002000085a7 */ /* 0x000ea400080010ff */
[----:B--2---:R-:W-:Y:S05]  /*41b0*/  @P0 BRA `(.L_x_86) ;  /* 0x0000000000200947 */ /* 0x004fea0003800000 */
.L_x_87:
[----:B--2---:R2:W4:Y:S02]  /*41c0*/  SYNCS.PHASECHK.TRANS64.TRYWAIT P0, [R0+URZ], R2 ;  /* 0x00000002000075a7 */ /* 0x00452400080011ff */
[----:B----4-:R-:W-:Y:S05]  /*41d0*/  @!P0 NANOSLEEP.SYNCS 0x989680 ;  /* 0x009896800000895d */ /* 0x010fea0003900000 */
[----:B------:R-:W4:Y:S02]  /*41e0*/  @!P0 SYNCS.PHASECHK.TRANS64 P0, [R0+URZ], R2 ;  /* 0x00000002000085a7 */ /* 0x000f2400080010ff */
[----:B----4-:R-:W-:Y:S05]  /*41f0*/  @!P0 BRA `(.L_x_87) ;  /* 0xfffffffc00f08947 */ /* 0x010fea000383ffff */
[----:B------:R-:W-:Y:S05]  /*4200*/  BRA `(.L_x_86) ;  /* 0x00000000000c7947 */ /* 0x000fea0003800000 */
.L_x_82:
[----:B------:R-:W-:-:S04]  /*4210*/  UIADD3 UR5, UPT, UPT, UR7, 0x160, URZ ;  /* 0x0000016007057890 */ /* 0x000fc8000fffe0ff */
[----:B------:R-:W-:-:S09]  /*4220*/  UPRMT UR5, UR4, 0x654, UR5 ;  /* 0x0000065404057896 */ /* 0x000fd20008000005 */
[----:B------:R-:W-:Y:S03]  /*4230*/  SYNCS.ARRIVE.TRANS64.RED.A1T0 RZ, [UR5], RZ ;  /* 0x000000ffffff79a7 */ /* 0x000fe60008100405 */
.L_x_86:
[----:B-12---:R-:W-:Y:S01]  /*4240*/  SHF.L.U32 R2, RZ, 0x1f, RZ ;  /* 0x0000001fff027819 */ /* 0x006fe200000006ff */
[----:B------:R-:W-:Y:S01]  /*4250*/  UIADD3 UR5, UPT, UPT, UR7, 0x160, URZ ;  /* 0x0000016007057890 */ /* 0x000fe2000fffe0ff */
[----:B------:R-:W-:Y:S02]  /*4260*/  PLOP3.LUT P0, PT, PT, PT, UP0, 0x80, 0x8 ;  /* 0x000000000008781c */ /* 0x000fe40003f0f008 */
[----:B------:R-:W1:Y:S02]  /*4270*/  SYNCS.PHASECHK.TRANS64.TRYWAIT P1, [UR7+0x160], R2 ;  /* 0x00016002ff0075a7 */ /* 0x000e640008021107 */
[----:B-1----:R-:W-:Y:S09]  /*4280*/  @!P1 BRA `(.L_x_88) ;  /* 0x0000004800549947 */ /* 0x002ff20003800000 */
.L_x_183:
[----:B------:R-:W-:Y:S01]  /*4290*/  @!UP0 UPRMT UR5, UR4, 0x654, UR5 ;  /* 0x0000065404058896 */ /* 0x000fe20008000005 */
[----:B------:R-:W-:Y:S02]  /*42a0*/  UMOV UR8, 0xffff ;  /* 0x0000ffff00087882 */ /* 0x000fe40000000000 */
[----:B------:R-:W-:-:S06]  /*42b0*/  UMOV UR4, 0x1 ;  /* 0x0000000100047882 */ /* 0x000fcc0000000000 */
[----:B------:R-:W-:Y:S01]  /*42c0*/  @!P0 SYNCS.ARRIVE.TRANS64.RED.A1T0 RZ, [UR5], RZ ;  /* 0x000000ffffff89a7 */ /* 0x000fe20008100405 */
[----:B------:R-:W-:Y:S01]  /*42d0*/  NOP ;  /* 0x0000000000007918 */ /* 0x000fe20000000000 */
[----:B-1----:R-:W1:Y:S01]  /*42e0*/  LDS R0, [UR6+0x14] ;  /* 0x00001406ff007984 */ /* 0x002e620008000800 */
[----:B------:R-:W-:-:S04]  /*42f0*/  ULOP3.LUT UR5, UR21, 0xffff, URZ, 0xc0, !UPT ;  /* 0x0000ffff15057892 */ /* 0x000fc8000f8ec0ff */
[----:B------:R-:W-:-:S04]  /*4300*/  USHF.R.U32.HI UR5, URZ, 0x5, UR5 ;  /* 0x00000005ff057899 */ /* 0x000fc80008011605 */
[----:B------:R-:W-:Y:S02]  /*4310*/  USHF.L.U32 UR8, UR8, UR5, URZ ;  /* 0x0000000508087299 */ /* 0x000fe400080006ff */
[----:B------:R-:W-:-:S04]  /*4320*/  USHF.L.U32 UR4, UR4, UR5, URZ ;  /* 0x0000000504047299 */ /* 0x000fc800080006ff */
[----:B-1----:R-:W-:-:S04]  /*4330*/  LOP3.LUT R0, R0, UR8, RZ, 0xc0, !PT ;  /* 0x0000000800007c12 */ /* 0x002fc8000f8ec0ff */
[----:B------:R-:W-:-:S13]  /*4340*/  ISETP.NE.AND P0, PT, R0, UR8, PT ;  /* 0x0000000800007c0c */ /* 0x000fda000bf05270 */
[----:B------:R-:W-:Y:S05]  /*4350*/  @P0 BRA `(.L_x_89) ;  /* 0x0000000000580947 */ /* 0x000fea0003800000 */
[----:B------:R-:W1:Y:S02]  /*4360*/  LDS R0, [UR6+0x18] ;  /* 0x00001806ff007984 */ /* 0x000e640008000800 */
[----:B-1----:R-:W-:-:S04]  /*4370*/  LOP3.LUT R0, R0, UR4, RZ, 0xc0, !PT ;  /* 0x0000000400007c12 */ /* 0x002fc8000f8ec0ff */
[----:B------:R-:W-:-:S13]  /*4380*/  ISETP.NE.AND P0, PT, R0, UR4, PT ;  /* 0x0000000400007c0c */ /* 0x000fda000bf05270 */
[----:B------:R-:W-:Y:S05]  /*4390*/  @P0 BRA `(.L_x_90) ;  /* 0x00000000003c0947 */ /* 0x000fea0003800000 */
[----:B------:R-:W1:Y:S01]  /*43a0*/  S2R R2, SR_LANEID ;  /* 0x0000000000027919 */ /* 0x000e620000000000 */
[----:B------:R-:W-:Y:S01]  /*43b0*/  ULOP3.LUT UR8, URZ, UR8, URZ, 0x33, !UPT ;  /* 0x00000008ff087292 */ /* 0x000fe2000f8e33ff */
[----:B------:R-:W-:Y:S02]  /*43c0*/  VOTEU.ANY UR7, UPT, PT ;  /* 0x0000000000077886 */ /* 0x000fe400038e0100 */
[----:B------:R-:W-:-:S03]  /*43d0*/  UFLO.U32 UR7, UR7 ;  /* 0x00000007000772bd */ /* 0x000fc600080e0000 */
[----:B------:R-:W-:-:S04]  /*43e0*/  IMAD.U32 R0, RZ, RZ, UR8 ;  /* 0x00000008ff007e24 */ /* 0x000fc8000f8e00ff */
[----:B------:R2:W3:Y:S02]  /*43f0*/  REDUX UR5, R0 ;  /* 0x00000000000573c4 */ /* 0x0004e40000000000 */
[----:B------:R1:W-:Y:S02]  /*4400*/  UTCATOMSWS.AND URZ, UR8 ;  /* 0x0000000800ff79e3 */ /* 0x0003e40008000000 */
[----:B-1----:R-:W-:Y:S02]  /*4410*/  ISETP.EQ.U32.AND P0, PT, R2, UR7, PT ;  /* 0x0000000702007c0c */ /* 0x002fe4000bf02070 */
[----:B--2---:R-:W-:Y:S02]  /*4420*/  LOP3.LUT R0, RZ, UR4, RZ, 0x33, !PT ;  /* 0x00000004ff007c12 */ /* 0x004fe4000f8e33ff */
[----:B---3--:R-:W-:Y:S02]  /*4430*/  MOV R2, UR5 ;  /* 0x0000000500027c02 */ /* 0x008fe40008000f00 */
[----:B------:R-:W1:Y:S07]  /*4440*/  REDUX UR4, R0 ;  /* 0x00000000000473c4 */ /* 0x000e6e0000000000 */
[----:B------:R2:W-:Y:S01]  /*4450*/  @P0 ATOMS.AND RZ, [UR6+0x14], R2 ;  /* 0x00001402ffff098c */ /* 0x0005e2000a800006 */
[----:B-1----:R-:W-:-:S05]  /*4460*/  IMAD.U32 R0, RZ, RZ, UR4 ;  /* 0x00000004ff007e24 */ /* 0x002fca000f8e00ff */
[----:B------:R2:W-:Y:S01]  /*4470*/  @P0 ATOMS.AND RZ, [UR6+0x18], R0 ;  /* 0x00001800ffff098c */ /* 0x0005e2000a800006 */
[----:B------:R-:W-:Y:S05]  /*4480*/  BRA `(.L_x_91) ;  /* 0x0000000000147947 */ /* 0x000fea0003800000 */
.L_x_90:
[----:B------:R-:W-:Y:S02]  /*4490*/  MOV R2, 0x44b0 ;  /* 0x000044b000027802 */ /* 0x000fe40000000f00 */
[----:B---345:R-:W-:Y:S05]  /*44a0*/  CALL.REL.NOINC `($__internal_0_$__cuda_sm10x_tcgen05_guardrail_trap_col_being_dealloced_not_returned_by_alloc) ;  /* 0x0000004800c07944 */ /* 0x038fea0003c00000 */
[----:B------:R-:W-:Y:S05]  /*44b0*/  BRA `(.L_x_91) ;  /* 0x0000000000087947 */ /* 0x000fea0003800000 */
.L_x_89:
[----:B------:R-:W-:Y:S02]  /*44c0*/  MOV R2, 0x44e0 ;  /* 0x000044e000027802 */ /* 0x000fe40000000f00 */
[----:B---345:R-:W-:Y:S05]  /*44d0*/  CALL.REL.NOINC `($__internal_2_$__cuda_sm10x_tcgen05_guardrail_trap_unallocated_columns_being_dealloced) ;  /* 0x0000004800cc7944 */ /* 0x038fea0003c00000 */
.L_x_91:
[----:B------:R-:W-:Y:S01]  /*44e0*/  NOP ;  /* 0x0000000000007918 */ /* 0x000fe20000000000 */
[----:B----4-:R-:W-:Y:S05]  /*44f0*/  EXIT ;  /* 0x000000000000794d */ /* 0x010fea0003800000 */
.L_x_62:
[----:B------:R-:W-:-:S09]  /*4500*/  UISETP.NE.OR UP5, UPT, UR10, 0x3, UP5 ;  /* 0x000000030a00788c */ /* 0x000fd2000afa5670 */
[----:B------:R-:W-:Y:S05]  /*4510*/  BRA.U UP5, `(.L_x_92) ;  /* 0x0000000d05b07547 */ /* 0x000fea000b800000 */
[----:B------:R-:W1:Y:S01]  /*4520*/  LDC R0, c[0x0][0xb30] ;  /* 0x0002cc00ff007b82 */ /* 0x000e620000000800 */
[----:B------:R-:W2:Y:S01]  /*4530*/  LDCU.64 UR8, c[0x0][0x888] ;  /* 0x00011100ff0877ac */ /* 0x000ea20008000a00 */
[----:B------:R-:W-:Y:S02]  /*4540*/  HFMA2 R27, -RZ, RZ, 0, 0 ;  /* 0x00000000ff1b7431 */ /* 0x000fe400000001ff */
[----:B------:R-:W-:Y:S01]  /*4550*/  IMAD.MOV.U32 R29, RZ, RZ, 0x1 ;  /* 0x00000001ff1d7424 */ /* 0x000fe200078e00ff */
[----:B------:R-:W-:Y:S01]  /*4560*/  MOV R25, 0x2000 ;  /* 0x0000200000197802 */ /* 0x000fe20000000f00 */
[----:B------:R-:W3:Y:S01]  /*4570*/  LDCU.64 UR4, c[0x0][0x890] ;  /* 0x00011200ff0477ac */ /* 0x000ee20008000a00 */
[----:B------:R-:W-:Y:S01]  /*4580*/  IMAD.MOV.U32 R28, RZ, RZ, RZ ;  /* 0x000000ffff1c7224 */ /* 0x000fe200078e00ff */
[----:B------:R-:W4:Y:S01]  /*4590*/  LDC R24, c[0x0][0x370] ;  /* 0x0000dc00ff187b82 */ /* 0x000f220000000800 */
[----:B------:R-:W-:Y:S01]  /*45a0*/  UMOV UR6, 0x400 ;  /* 0x0000040000067882 */ /* 0x000fe20000000000 */
[----:B------:R-:W-:-:S02]  /*45b0*/  UPLOP3.LUT UP0, UPT, UPT, UPT, UPT, 0x40, 0x4 ;  /* 0x000000000004789c */ /* 0x000fc40003f0e870 */
[----:B------:R-:W-:Y:S01]  /*45c0*/  ULEA UR6, UR37, UR6, 0x18 ;  /* 0x0000000625067291 */ /* 0x000fe2000f8ec0ff */
[----:B------:R-:W-:-:S03]  /*45d0*/  UMOV UR13, URZ ;  /* 0x000000ff000d7c82 */ /* 0x000fc60008000000 */
[----:B------:R-:W4:Y:S01]  /*45e0*/  LDC R3, c[0x0][0xb0c] ;  /* 0x0002c300ff037b82 */ /* 0x000f220000000800 */
[----:B--2---:R-:W-:Y:S02]  /*45f0*/  UISETP.NE.U32.AND UP2, UPT, UR8, URZ, UPT ;  /* 0x000000ff0800728c */ /* 0x004fe4000bf45070 */
[----:B---3--:R-:W-:-:S05]  /*4600*/  UISETP.NE.U32.AND UP5, UPT, UR4, URZ, UPT ;  /* 0x000000ff0400728c */ /* 0x008fca000bfa5070 */
[----:B------:R-:W2:Y:S01]  /*4610*/  LDC R18, c[0x0][0xb20] ;  /* 0x0002c800ff127b82 */ /* 0x000ea20000000800 */
[----:B-1----:R-:W-:Y:S01]  /*4620*/  ISETP.NE.AND P1, PT, R0, 0x1, PT ;  /* 0x000000010000780c */ /* 0x002fe20003f25270 */
[----:B------:R-:W-:Y:S02]  /*4630*/  UISETP.NE.AND.EX UP2, UPT, UR9, URZ, UPT, UP2 ;  /* 0x000000ff0900728c */ /* 0x000fe4000bf45320 */
[----:B------:R-:W-:-:S04]  /*4640*/  UISETP.NE.AND.EX UP5, UPT, UR5, URZ, UPT, UP5 ;  /* 0x000000ff0500728c */ /* 0x000fc8000bfa5350 */
[----:B------:R-:W1:Y:S08]  /*4650*/  LDC.64 R30, c[0x0][0x348] ;  /* 0x0000d200ff1e7b82 */ /* 0x000e700000000a00 */
[----:B------:R-:W3:Y:S08]  /*4660*/  LDC.64 R16, c[0x0][0xb10] ;  /* 0x0002c400ff107b82 */ /* 0x000ef00000000a00 */
[----:B------:R-:W1:Y:S08]  /*4670*/  LDC.64 R6, c[0x0][0xb18] ;  /* 0x0002c600ff067b82 */ /* 0x000e700000000a00 */
[----:B------:R-:W1:Y:S08]  /*4680*/  LDC.64 R4, c[0x0][0xb28] ;  /* 0x0002ca00ff047b82 */ /* 0x000e700000000a00 */
[----:B--2-4-:R-:W1:Y:S02]  /*4690*/  LDC R19, c[0x0][0x374] ;  /* 0x0000dd00ff137b82 */ /* 0x014e640000000800 */
.L_x_101:
[C---:B------:R-:W-:Y:S02]  /*46a0*/  LEA R0, R28.reuse, UR6, 0x3 ;  /* 0x000000061c007c11 */ /* 0x040fe4000f8e18ff */
[----:B------:R-:W-:Y:S02]  /*46b0*/  SHF.L.U32 R2, R27, 0x1f, RZ ;  /* 0x0000001f1b027819 */ /* 0x000fe400000006ff */
[----:B------:R-:W-:Y:S02]  /*46c0*/  LEA R20, R28, UR6, 0x4 ;  /* 0x000000061c147c11 */ /* 0x000fe4000f8e20ff */
[----:B--2---:R-:W2:Y:S02]  /*46d0*/  SYNCS.PHASECHK.TRANS64.TRYWAIT P0, [R0+URZ+0xe0], R2 ;  /* 0x0000e002000075a7 */ /* 0x004ea400080011ff */
[----:B--2---:R-:W-:Y:S05]  /*46e0*/  @!P0 BRA `(.L_x_93) ;  /* 0x0000004400548947 */ /* 0x004fea0003800000 */
.L_x_184:
[----:B------:R-:W-:Y:S01]  /*46f0*/  ISETP.GE.AND P0, PT, R42, 0x1, PT ;  /* 0x000000012a00780c */ /* 0x000fe20003f06270 */
[----:B------:R-:W4:Y:S01]  /*4700*/  LDS.128 R20, [R20+0x170] ;  /* 0x0001700014147984 */ /* 0x000f220000000c00 */
[----:B--2---:R-:W-:Y:S01]  /*4710*/  VIADD R0, R0, 0xf0 ;  /* 0x000000f000007836 */ /* 0x004fe20000000000 */
[----:B------:R-:W-:Y:S01]  /*4720*/  @!PT LDS RZ, [RZ] ;  /* 0x00000000fffff984 */ /* 0x000fe20000000800 */
[----:B------:R-:W-:Y:S01]  /*4730*/  @!PT LDS RZ, [RZ] ;  /* 0x00000000fffff984 */ /* 0x000fe20000000800 */
[----:B------:R-:W-:Y:S01]  /*4740*/  @!PT LDS RZ, [RZ] ;  /* 0x00000000fffff984 */ /* 0x000fe20000000800 */
[----:B------:R-:W-:Y:S01]  /*4750*/  @!PT LDS RZ, [RZ] ;  /* 0x00000000fffff984 */ /* 0x000fe20000000800 */
[----:B------:R2:W-:Y:S06]  /*4760*/  MEMBAR.ALL.CTA ;  /* 0x0000000000007992 */ /* 0x0005ec0000008000 */
[----:B--2---:R-:W2:Y:S01]  /*4770*/  FENCE.VIEW.ASYNC.S ;  /* 0x00000000000073c6 */ /* 0x004ea20000000000 */
[----:B------:R-:W-:Y:S04]  /*4780*/  PRMT R0, RZ, 0x654, R0 ;  /* 0x00000654ff007816 */ /* 0x000fe80000000000 */
[----:B--2---:R2:W-:Y:S01]  /*4790*/  SYNCS.ARRIVE.TRANS64.RED.A1T0 RZ, [R0+URZ], RZ ;  /* 0x000000ff00ff79a7 */ /* 0x0045e200081004ff */
[----:B----4-:R-:W-:Y:S11]  /*47a0*/  LOP3.LUT P3, RZ, R22, 0x1, RZ, 0xc0, !PT ;  /* 0x0000000116ff7812 */ /* 0x010ff6000786c0ff */
[----:B------:R-:W-:Y:S02]  /*47b0*/  @!UPT UIADD3 URZ, UPT, UPT, URZ, URZ, URZ ;  /* 0x000000fffffff290 */ /* 0x000fe4000fffe0ff */
[----:B------:R-:W-:Y:S02]  /*47c0*/  @P3 MOV R11, R20 ;  /* 0x00000014000b3202 */ /* 0x000fe40000000f00 */
[----:B------:R-:W-:Y:S01]  /*47d0*/  @P3 LOP3.LUT R10, R21, 0xffff, RZ, 0xc0, !PT ;  /* 0x0000ffff150a3812 */ /* 0x000fe200078ec0ff */
[----:B--2---:R-:W-:Y:S06]  /*47e0*/  @!P0 BRA `(.L_x_94) ;  /* 0x0000000000a48947 */ /* 0x004fec0003800000 */
[-C--:B-1----:R-:W-:Y:S01]  /*47f0*/  IMAD.HI.U32 R0, R19, R7.reuse, RZ ;  /* 0x0000000713007227 */ /* 0x082fe200078e00ff */
[----:B------:R-:W-:Y:S02]  /*4800*/  ISETP.NE.AND P0, PT, R6, 0x1, PT ;  /* 0x000000010600780c */ /* 0x000fe40003f05270 */
[----:B------:R-:W-:Y:S01]  /*4810*/  ISETP.NE.AND P2, PT, R42, 0x1, PT ;  /* 0x000000012a00780c */ /* 0x000fe20003f45270 */
[----:B---3--:R-:W-:Y:S01]  /*4820*/  IMAD.HI.U32 R9, R24, R16, RZ ;  /* 0x0000001018097227 */ /* 0x008fe200078e00ff */
[----:B------:R-:W-:Y:S02]  /*4830*/  SHF.R.U32.HI R0, RZ, R18, R0 ;  /* 0x00000012ff007219 */ /* 0x000fe40000011600 */
[----:B------:R-:W-:Y:S01]  /*4840*/  ISETP.NE.AND P4, PT, R3, 0x1, PT ;  /* 0x000000010300780c */ /* 0x000fe20003f85270 */
[----:B------:R-:W-:Y:S01]  /*4850*/  IMAD.HI.U32 R13, R10, R7, RZ ;  /* 0x000000070a0d7227 */ /* 0x000fe200078e00ff */
[----:B------:R-:W-:Y:S02]  /*4860*/  SHF.R.U32.HI R9, RZ, R17, R9 ;  /* 0x00000011ff097219 */ /* 0x000fe40000011609 */
[----:B------:R-:W-:Y:S01]  /*4870*/  SEL R0, R19, R0, !P0 ;  /* 0x0000000013007207 */ /* 0x000fe20004000000 */
[----:B------:R-:W-:Y:S01]  /*4880*/  IMAD.HI.U32 R12, R11, R16, RZ ;  /* 0x000000100b0c7227 */ /* 0x000fe200078e00ff */
[----:B------:R-:W-:Y:S03]  /*4890*/  SEL R9, R24, R9, !P4 ;  /* 0x0000000918097207 */ /* 0x000fe60006000000 */
[-C--:B------:R-:W-:Y:S01]  /*48a0*/  IMAD.HI.U32 R8, R0, R4.reuse, RZ ;  /* 0x0000000400087227 */ /* 0x080fe200078e00ff */
[----:B------:R-:W-:Y:S03]  /*48b0*/  SHF.R.U32.HI R12, RZ, R17, R12 ;  /* 0x00000011ff0c7219 */ /* 0x000fe6000001160c */
[----:B------:R-:W-:Y:S01]  /*48c0*/  IMAD.HI.U32 R2, R9, R4, RZ ;  /* 0x0000000409027227 */ /* 0x000fe200078e00ff */
[-C--:B------:R-:W-:Y:S02]  /*48d0*/  @P2 SHF.R.U32.HI R0, RZ, R5.reuse, R8 ;  /* 0x00000005ff002219 */ /* 0x080fe40000011608 */
[----:B------:R-:W-:Y:S02]  /*48e0*/  SHF.R.U32.HI R8, RZ, R18, R13 ;  /* 0x00000012ff087219 */ /* 0x000fe4000001160d */
[----:B------:R-:W-:Y:S01]  /*48f0*/  @P2 SHF.R.U32.HI R9, RZ, R5, R2 ;  /* 0x00000005ff092219 */ /* 0x000fe20000011602 */
[----:B------:R-:W-:Y:S01]  /*4900*/  IMAD R0, R42, R0, RZ ;  /* 0x000000002a007224 */ /* 0x000fe200078e02ff */
[----:B------:R-:W-:Y:S02]  /*4910*/  SEL R8, R10, R8, !P0 ;  /* 0x000000080a087207 */ /* 0x000fe40004000000 */
[----:B------:R-:W-:Y:S01]  /*4920*/  SEL R2, R11, R12, !P4 ;  /* 0x0000000c0b027207 */ /* 0x000fe20006000000 */
[----:B------:R-:W-:Y:S01]  /*4930*/  IMAD R12, R42, R9, RZ ;  /* 0x000000092a0c7224 */ /* 0x000fe200078e02ff */
[C---:B------:R-:W-:Y:S01]  /*4940*/  ISETP.GE.AND P0, PT, R8.reuse, R0, PT ;  /* 0x000000000800720c */ /* 0x040fe20003f06270 */
[----:B------:R-:W-:Y:S03]  /*4950*/  IMAD.HI.U32 R0, R8, R4, RZ ;  /* 0x0000000408007227 */ /* 0x000fe600078e00ff */
[----:B------:R-:W-:Y:S02]  /*4960*/  ISETP.GE.OR P0, PT, R2, R12, P0 ;  /* 0x0000000c0200720c */ /* 0x000fe40000706670 */
[-C--:B------:R-:W-:Y:S04]  /*4970*/  SHF.R.U32.HI R0, RZ, R5.reuse, R0 ;  /* 0x00000005ff007219 */ /* 0x080fe80000011600 */
[----:B------:R-:W-:Y:S05]  /*4980*/  SEL R13, R8, R0, !P2 ;  /* 0x00000000080d7207 */ /* 0x000fea0005000000 */
[----:B------:R-:W-:Y:S02]  /*4990*/  IMAD.MOV R12, RZ, RZ, -R13 ;  /* 0x000000ffff0c7224 */ /* 0x000fe400078e0a0d */
[----:B------:R-:W-:Y:S04]  /*49a0*/  @!P0 IMAD.HI.U32 R0, R2, R4, RZ ;  /* 0x0000000402008227 */ /* 0x000fe800078e00ff */
[----:B------:R-:W-:Y:S01]  /*49b0*/  IMAD R12, R42, R12, R8 ;  /* 0x0000000c2a0c7224 */ /* 0x000fe200078e0208 */
[----:B------:R-:W-:Y:S04]  /*49c0*/  @!P0 SHF.R.U32.HI R0, RZ, R5, R0 ;  /* 0x00000005ff008219 */ /* 0x000fe80000011600 */
[----:B------:R-:W-:Y:S04]  /*49d0*/  @!P0 SEL R0, R2, R0, !P2 ;  /* 0x0000000002008207 */ /* 0x000fe80005000000 */
[----:B------:R-:W-:Y:S01]  /*49e0*/  @!P0 IADD3 R13, PT, PT, R13, -R0, RZ ;  /* 0x800000000d0d8210 */ /* 0x000fe20007ffe0ff */
[----:B------:R-:W-:Y:S01]  /*49f0*/  @!P0 IMAD R0, R9, R12, R0 ;  /* 0x0000000c09008224 */ /* 0x000fe200078e0200 */
[----:B------:R-:W-:Y:S01]  /*4a00*/  IADD3 R9, PT, PT, -R8, RZ, RZ ;  /* 0x000000ff08097210 */ /* 0x000fe20007ffe1ff */
[--C-:B------:R-:W-:Y:S02]  /*4a10*/  IMAD.MOV R12, RZ, RZ, -R2.reuse ;  /* 0x000000ffff0c7224 */ /* 0x100fe400078e0a02 */
[----:B------:R-:W-:Y:S02]  /*4a20*/  @!P0 IMAD R8, R13, R42, R2 ;  /* 0x0000002a0d088224 */ /* 0x000fe400078e0202 */
[----:B------:R-:W-:Y:S02]  /*4a30*/  @!P0 IMAD.MOV.U32 R2, RZ, RZ, R0 ;  /* 0x000000ffff028224 */ /* 0x000fe400078e0000 */
[----:B------:R-:W-:Y:S02]  /*4a40*/  IMAD R11, R3, R12, R11 ;  /* 0x0000000c030b7224 */ /* 0x000fe400078e020b */
[----:B------:R-:W-:Y:S02]  /*4a50*/  IMAD R10, R6, R9, R10 ;  /* 0x00000009060a7224 */ /* 0x000fe400078e020a */
[----:B------:R-:W-:Y:S02]  /*4a60*/  IMAD R11, R2, R3, R11 ;  /* 0x00000003020b7224 */ /* 0x000fe400078e020b */
[----:B------:R-:W-:Y:S02]  /*4a70*/  IMAD R10, R8, R6, R10 ;  /* 0x00000006080a7224 */ /* 0x000fe400078e020a */
.L_x_94:
[----:B------:R-:W-:Y:S05]  /*4a80*/  BRA.U UP0, `(.L_x_95) ;  /* 0x0000000100107547 */ /* 0x000fea000b800000 */
[----:B------:R-:W-:Y:S04]  /*4a90*/  MOV R2, UR7 ;  /* 0x0000000700027c02 */ /* 0x000fe80008000f00 */
[----:B------:R-:W-:Y:S04]  /*4aa0*/  SHF.L.U32 R2, R2, 0x1f, RZ ;  /* 0x0000001f02027819 */ /* 0x000fe800000006ff */
[----:B------:R-:W2:Y:S02]  /*4ab0*/  SYNCS.PHASECHK.TRANS64.TRYWAIT P0, [UR6+0xd8], R2 ;  /* 0x0000d802ff0075a7 */ /* 0x000ea40008001106 */
[----:B--2---:R-:W-:Y:S05]  /*4ac0*/  @!P0 BRA `(.L_x_96) ;  /* 0x0000004000708947 */ /* 0x004fea0003800000 */
.L_x_95:
[----:B------:R-:W-:Y:S02]  /*4ad0*/  R2UR UR11, R14 ;  /* 0x000000000e0b72ca */ /* 0x000fe400000e0000 */
[----:B------:R-:W-:Y:S02]  /*4ae0*/  R2UR UR10, R15 ;  /* 0x000000000f0a72ca */ /* 0x000fe400000e0000 */
[----:B------:R-:W-:Y:S04]  /*4af0*/  ISETP.NE.U32.AND P2, PT, RZ, UR4, PT ;  /* 0x00000004ff007c0c */ /* 0x000fe8000bf45070 */
[----:B------:R-:W-:Y:S05]  /*4b00*/  ISETP.NE.AND.EX P2, PT, RZ, UR5, PT, P2 ;  /* 0x00000005ff007c0c */ /* 0x000fea000bf45320 */
[----:B------:R-:W-:Y:S02]  /*4b10*/  USHF.L.U32 UR11, UR11, 0x7, URZ ;  /* 0x000000070b0b7899 */ /* 0x000fe400080006ff */
[----:B------:R-:W-:Y:S01]  /*4b20*/  USHF.L.U32 UR10, UR10, 0x6, URZ ;  /* 0x000000060a0a7899 */ /* 0x000fe200080006ff */
[----:B------:R-:W-:Y:S11]  /*4b30*/  BRA.U !UP5, `(.L_x_97) ;  /* 0x000000010d347547 */ /* 0x000ff6000b800000 */
[----:B------:R-:W-:Y:S01]  /*4b40*/  UPLOP3.LUT UP3, UPT, UPT, UPT, UP2, 0x80, 0x8 ;  /* 0x000000000008789c */ /* 0x000fe20003f6f020 */
[----:B--2---:R-:W-:Y:S02]  /*4b50*/  HFMA2 R0, -RZ, RZ, 0, 5.9604644775390625e-08 ;  /* 0x00000001ff007431 */ /* 0x004fe400000001ff */
[----:B------:R-:W-:Y:S03]  /*4b60*/  IMAD.MOV.U32 R98, RZ, RZ, 0x1 ;  /* 0x00000001ff627424 */ /* 0x000fe600078e00ff */
[----:B------:R-:W-:Y:S05]  /*4b70*/  PLOP3.LUT P0, PT, PT, PT, UP3, 0x80, 0x8 ;  /* 0x000000000008781c */ /* 0x000fea0003f0f038 */
[----:B------:R-:W2:Y:S01]  /*4b80*/  @UP3 LDCU.64 UR14, c[0x0][0x888] ;  /* 0x00011100ff0e37ac */ /* 0x000ea20008000a00 */
[----:B------:R-:W-:Y:S07]  /*4b90*/  @UP3 UIMAD UR8, UR36, UR4, URZ ;  /* 0x00000004240832a4 */ /* 0x000fee000f8e02ff */
[----:B------:R-:W-:Y:S01]  /*4ba0*/  @!P0 PRMT R98, R0, 0x7610, R98 ;  /* 0x0000761000628816 */ /* 0x000fe20000000062 */
[----:B--2---:R-:W-:Y:S03]  /*4bb0*/  @UP3 UIMAD.WIDE UR14, UR8, 0x4, UR14 ;  /* 0x00000004080e38a5 */ /* 0x004fe6000f8e020e */
[----:B------:R-:W2:Y:S03]  /*4bc0*/  @!UP3 LDCU UR8, c[0x0][0x880] ;  /* 0x00011000ff08b7ac */ /* 0x000ea60008000800 */
[----:B-----5:R-:W-:Y:S01]  /*4bd0*/  IMAD.U32 R48, RZ, RZ, UR14 ;  /* 0x0000000eff307e24 */ /* 0x020fe2000f8e00ff */
[----:B------:R-:W-:Y:S05]  /*4be0*/  MOV R49, UR15 ;  /* 0x0000000f00317c02 */ /* 0x000fea0008000f00 */
[----:B------:R4:W5:Y:S02]  /*4bf0*/  @P0 LDG.E R48, desc[UR46][R48.64] ;  /* 0x0000002e30300981 */ /* 0x000964000c1e1900 */
[----:B--2-4-:R-:W-:Y:S07]  /*4c00*/  @!P0 IMAD.U32 R48, RZ, RZ, UR8 ;  /* 0x00000008ff308e24 */ /* 0x014fee000f8e00ff */
.L_x_97:
[----:B-----5:R-:W-:Y:S01]  /*4c10*/  @!P2 FSETP.EQ.AND P0, PT, R48, RZ, PT ;  /* 0x000000ff3000a20b */ /* 0x020fe20003f02000 */
[----:B------:R-:W-:Y:S01]  /*4c20*/  @!UPT UIADD3 URZ, UPT, UPT, URZ, URZ, URZ ;  /* 0x000000fffffff290 */ /* 0x000fe2000fffe0ff */
[----:B------:R-:W-:Y:S11]  /*4c30*/  @!P2 BRA `(.L_x_98) ;  /* 0x000000000014a947 */ /* 0x000ff60003800000 */
[----:B------:R-:W-:Y:S02]  /*4c40*/  LOP3.LUT P2, RZ, R98, 0xff, RZ, 0xc0, !PT ;  /* 0x000000ff62ff7812 */ /* 0x000fe4000784c0ff */
[----:B------:R-:W-:Y:S04]  /*4c50*/  PLOP3.LUT P0, PT, PT, PT, UP3, 0x80, 0x8 ;  /* 0x000000000008781c */ /* 0x000fe80003f0f038 */
[----:B------:R-:W-:Y:S07]  /*4c60*/  PLOP3.LUT P0, PT, P0, PT, PT, 0x8, 0x80 ;  /* 0x000000000080781c */ /* 0x000fee000070e170 */
[----:B------:R-:W-:Y:S11]  /*4c70*/  @P2 FSETP.EQ.AND P0, PT, R48, RZ, PT ;  /* 0x000000ff3000220b */ /* 0x000ff60003f02000 */
[----:B------:R-:W-:Y:S02]  /*4c80*/  @!UPT UIADD3 URZ, UPT, UPT, URZ, URZ, URZ ;  /* 0x000000fffffff290 */ /* 0x000fe4000fffe0ff */
.L_x_98:
[----:B------:R-:W-:Y:S01]  /*4c90*/  ULEA UR15, UR13, UR6, 0x3 ;  /* 0x000000060d0f7291 */ /* 0x000fe2000f8e18ff */
[----:B------:R-:W-:Y:S02]  /*4ca0*/  SHF.L.U32 R9, R29, 0x1f, RZ ;  /* 0x0000001f1d097819 */ /* 0x000fe400000006ff */
[----:B------:R-:W-:Y:S04]  /*4cb0*/  ELECT P4, URZ, PT ;  /* 0x0000000000ff782f */ /* 0x000fe80003880000 */
[----:B------:R-:W-:Y:S02]  /*4cc0*/  PLOP3.LUT P4, PT, P0, P4, PT, 0xf2, 0x2f ;  /* 0x00000000002f781c */ /* 0x000fe40000789e72 */
[----:B------:R-:W4:Y:S11]  /*4cd0*/  SYNCS.PHASECHK.TRANS64.TRYWAIT P2, [UR15+0xb8], R9 ;  /* 0x0000b809ff0075a7 */ /* 0x000f36000804110f */
[----:B-1----:R-:W-:Y:S05]  /*4ce0*/  @!P4 IADD3 R8, P0, PT, R30, 0x580, RZ ;  /* 0x000005801e08c810 */ /* 0x002fea0007f1e0ff */
[----:B--2---:R-:W-:Y:S01]  /*4cf0*/  @!P4 IMAD.X R2, RZ, RZ, R31, P0 ;  /* 0x000000ffff02c224 */ /* 0x004fe200000e061f */
[----:B----4-:R-:W-:Y:S07]  /*4d00*/  @!P2 BRA `(.L_x_99) ;  /* 0x0000003c00f8a947 */ /* 0x010fee0003800000 */
.L_x_187:
[----:B------:R-:W2:Y:S01]  /*4d10*/  LDC.64 R12, c[0x0][0xb18] ;  /* 0x0002c600ff0c7b82 */ /* 0x000ea20000000a00 */
[----:B------:R-:W-:Y:S01]  /*4d20*/  @!P4 R2UR UR8, R2 ;  /* 0x000000000208c2ca */ /* 0x000fe200000e0000 */
[----:B------:R-:W-:Y:S01]  /*4d30*/  VOTEU.ALL UP1, P4 ;  /* 0x0000000000ff7886 */ /* 0x000fe20002020000 */
[----:B------:R-:W-:Y:S01]  /*4d40*/  @!P4 R2UR UR9, R8 ;  /* 0x000000000809c2ca */ /* 0x000fe200000e0000 */
[----:B------:R-:W-:Y:S01]  /*4d50*/  VOTEU.ALL UP0, P4 ;  /* 0x0000000000ff7886 */ /* 0x000fe20002000000 */
[----:B-1----:R-:W-:Y:S03]  /*4d60*/  @!P4 IMAD.MOV.U32 R0, RZ, RZ, 0x2000 ;  /* 0x00002000ff00c424 */ /* 0x002fe600078e00ff */
[----:B------:R-:W1:Y:S01]  /*4d70*/  @!P1 LDC R2, c[0x0][0xb0c] ;  /* 0x0002c300ff029b82 */ /* 0x000e620000000800 */
[----:B------:R-:W-:Y:S01]  /*4d80*/  UMOV UR20, 0x0 ;  /* 0x0000000000147882 */ /* 0x000fe20000000000 */
[----:B------:R-:W-:Y:S01]  /*4d90*/  UMOV UR21, 0x10000000 ;  /* 0x1000000000157882 */ /* 0x000fe20000000000 */
[----:B------:R-:W-:Y:S01]  /*4da0*/  UMOV UR12, UR36 ;  /* 0x00000024000c7c82 */ /* 0x000fe20008000000 */
[----:B------:R-:W-:Y:S01]  /*4db0*/  UIADD3 UR14, UPT, UPT, UR13, 0x1, URZ ;  /* 0x000000010d0e7890 */ /* 0x000fe2000fffe0ff */
[----:B------:R-:W-:Y:S01]  /*4dc0*/  @P3 SHF.R.U32.HI R26, RZ, 0x10, R21 ;  /* 0x00000010ff1a3819 */ /* 0x000fe20000011615 */
[----:B------:R-:W-:Y:S02]  /*4dd0*/  VIADD R28, R28, 0x1 ;  /* 0x000000011c1c7836 */ /* 0x000fe40000000000 */
[----:B------:R-:W-:Y:S01]  /*4de0*/  IMAD.U32 R9, RZ, RZ, UR8 ;  /* 0x00000008ff097e24 */ /* 0x000fe2000f8e00ff */
[----:B------:R-:W-:Y:S01]  /*4df0*/  @!UP1 ULEA UR8, UR13, UR6, 0xd ;  /* 0x000000060d089291 */ /* 0x000fe2000f8e68ff */
[----:B------:R-:W-:Y:S01]  /*4e00*/  IMAD.U32 R8, RZ, RZ, UR9 ;  /* 0x00000009ff087e24 */ /* 0x000fe2000f8e00ff */
[----:B------:R-:W-:Y:S02]  /*4e10*/  UIADD3 UR9, UPT, UPT, UR15, 0xa0, URZ ;  /* 0x000000a00f097890 */ /* 0x000fe4000fffe0ff */
[----:B------:R-:W-:Y:S01]  /*4e20*/  @!P4 R2UR UR19, R9 ;  /* 0x000000000913c2ca */ /* 0x000fe200000e0000 */
[----:B------:R-:W-:Y:S01]  /*4e30*/  @!UP1 UIADD3 UR8, UPT, UPT, UR8, 0x200, URZ ;  /* 0x0000020008089890 */ /* 0x000fe2000fffe0ff */
[----:B------:R-:W-:Y:S01]  /*4e40*/  @!P4 R2UR UR18, R8 ;  /* 0x000000000812c2ca */ /* 0x000fe200000e0000 */
[----:B------:R-:W-:Y:S01]  /*4e50*/  UISETP.NE.AND UP4, UPT, UR14, 0x3, UPT ;  /* 0x000000030e00788c */ /* 0x000fe2000bf85270 */
[----:B------:R-:W4:Y:S01]  /*4e60*/  LDC.64 R8, c[0x0][0xb10] ;  /* 0x0002c400ff087b82 */ /* 0x000f220000000a00 */
[----:B------:R-:W-:Y:S02]  /*4e70*/  UPRMT UR16, UR37, 0x654, UR9 ;  /* 0x0000065425107896 */ /* 0x000fe40008000009 */
[----:B------:R-:W-:Y:S02]  /*4e80*/  USEL UR17, URZ, 0x1, UP4 ;  /* 0x00000001ff117887 */ /* 0x000fe4000a000000 */
[----:B------:R-:W-:Y:S04]  /*4e90*/  USEL UR14, UR14, URZ, UP4 ;  /* 0x000000ff0e0e7287 */ /* 0x000fe8000a000000 */
[----:B------:R-:W-:Y:S01]  /*4ea0*/  ULEA UR13, UR14, UR6, 0x3 ;  /* 0x000000060e0d7291 */ /* 0x000fe2000f8e18ff */
[----:B------:R-:W-:Y:S01]  /*4eb0*/  LOP3.LUT R29, R29, UR17, RZ, 0x3c, !PT ;  /* 0x000000111d1d7c12 */ /* 0x000fe2000f8e3cff */
[----:B------:R1:W-:Y:S01]  /*4ec0*/  @!UP0 UTMALDG.3D [UR8], [UR18], desc[UR20] ;  /* 0x00001408120085b4 */ /* 0x0003e20008011000 */
[----:B------:R5:W-:Y:S02]  /*4ed0*/  @!P4 SYNCS.ARRIVE.TRANS64.RED.A0TR RZ, [UR15+0xa0], R0 ;  /* 0x0000a000ffffc9a7 */ /* 0x000be4000830040f */
[----:B------:R-:W-:Y:S01]  /*4ee0*/  SHF.L.U32 R14, R29, 0x1f, RZ ;  /* 0x0000001f1d0e7819 */ /* 0x000fe200000006ff */
[C---:B----4-:R-:W-:Y:S01]  /*4ef0*/  @!P1 IMAD.HI.U32 R8, R11.reuse, R8, RZ ;  /* 0x000000080b089227 */ /* 0x050fe200078e00ff */
[----:B--2---:R-:W-:Y:S02]  /*4f00*/  @!P1 ISETP.NE.AND P0, PT, R12, 0x1, PT ;  /* 0x000000010c00980c */ /* 0x004fe40003f05270 */
[----:B-1----:R-:W-:Y:S01]  /*4f10*/  @!P1 ISETP.NE.AND P2, PT, R2, 0x1, PT ;  /* 0x000000010200980c */ /* 0x002fe20003f45270 */
[----:B------:R-:W-:Y:S01]  /*4f20*/  SYNCS.ARRIVE.TRANS64.RED.A1T0 RZ, [UR16], RZ ;  /* 0x000000ffffff79a7 */ /* 0x000fe20008100410 */
[C---:B------:R-:W-:Y:S01]  /*4f30*/  @!P1 IMAD.HI.U32 R13, R10.reuse, R13, RZ ;  /* 0x0000000d0a0d9227 */ /* 0x040fe200078e00ff */
[----:B------:R-:W-:Y:S04]  /*4f40*/  @!P1 SHF.R.U32.HI R8, RZ, R9, R8 ;  /* 0x00000009ff089219 */ /* 0x000fe80000011608 */
[----:B------:R-:W-:Y:S01]  /*4f50*/  @!P1 SEL R8, R11, R8, !P2 ;  /* 0x000000080b089207 */ /* 0x000fe20005000000 */
[----:B------:R-:W1:Y:S01]  /*4f60*/  SYNCS.PHASECHK.TRANS64.TRYWAIT P5, [UR13+0xb8], R14 ;  /* 0x0000b80eff0075a7 */ /* 0x000e6200080a110d */
[----:B-----5:R-:W2:Y:S02]  /*4f70*/  @!P1 LDC R0, c[0x0][0xb20] ;  /* 0x0002c800ff009b82 */ /* 0x020ea40000000800 */
[----:B--2---:R-:W-:Y:S04]  /*4f80*/  @!P1 SHF.R.U32.HI R0, RZ, R0, R13 ;  /* 0x00000000ff009219 */ /* 0x004fe8000001160d */
[----:B------:R-:W-:Y:S05]  /*4f90*/  @!P1 SEL R9, R10, R0, !P0 ;  /* 0x000000000a099207 */ /* 0x000fea0004000000 */
[----:B------:R-:W-:Y:S02]  /*4fa0*/  @!P1 IMAD.IADD R0, R9, 0x1, -R8 ;  /* 0x0000000109009824 */ /* 0x000fe400078e0a08 */
[----:B------:R-:W-:Y:S02]  /*4fb0*/  @!P1 IMAD.IADD R8, R8, 0x1, -R9 ;  /* 0x0000000108089824 */ /* 0x000fe400078e0a09 */
[----:B------:R-:W-:Y:S02]  /*4fc0*/  @!P1 IMAD R11, R0, R2, R11 ;  /* 0x00000002000b9224 */ /* 0x000fe400078e020b */
[----:B------:R-:W-:Y:S01]  /*4fd0*/  @!P1 IMAD R10, R8, R12, R10 ;  /* 0x0000000c080a9224 */ /* 0x000fe200078e020a */
[----:B-1----:R-:W-:Y:S06]  /*4fe0*/  @!P5 BRA `(.L_x_100) ;  /* 0x0000003c0058d947 */ /* 0x002fec0003800000 */
.L_x_189:
[----:B------:R-:W-:Y:S01]  /*4ff0*/  @!P4 IADD3 R2, P0, PT, R30, 0x580, RZ ;  /* 0x000005801e02c810 */ /* 0x000fe20007f1e0ff */
[----:B------:R-:W-:Y:S01]  /*5000*/  UMOV UR18, 0x0 ;  /* 0x0000000000127882 */ /* 0x000fe20000000000 */
[----:B------:R-:W-:Y:S01]  /*5010*/  UMOV UR19, 0x10000000 ;  /* 0x1000000000137882 */ /* 0x000fe20000000000 */
[----:B------:R-:W-:Y:S01]  /*5020*/  VOTEU.ALL UP0, P4 ;  /* 0x0000000000ff7886 */ /* 0x000fe20002000000 */
[----:B------:R-:W-:Y:S01]  /*5030*/  @!P4 R2UR UR9, R2 ;  /* 0x000000000209c2ca */ /* 0x000fe200000e0000 */
[----:B-1----:R-:W-:Y:S01]  /*5040*/  @!P4 IMAD.X R0, RZ, RZ, R31, P0 ;  /* 0x000000ffff00c224 */ /* 0x002fe200000e061f */
[----:B------:R-:W-:Y:S01]  /*5050*/  UMOV UR12, UR36 ;  /* 0x00000024000c7c82 */ /* 0x000fe20008000000 */
[----:B------:R-:W-:Y:S01]  /*5060*/  @P3 R2UR UR36, R26 ;  /* 0x000000001a2432ca */ /* 0x000fe200000e0000 */
[----:B------:R-:W-:Y:S01]  /*5070*/  @!UP0 ULEA UR15, UR14, UR6, 0xd ;  /* 0x000000060e0f8291 */ /* 0x000fe2000f8e68ff */
[----:B------:R-:W-:Y:S01]  /*5080*/  ISETP.NE.AND P0, PT, R28, 0x2, PT ;  /* 0x000000021c00780c */ /* 0x000fe20003f05270 */
[----:B------:R-:W-:Y:S01]  /*5090*/  @!UP0 UIADD3 UR10, UPT, UPT, UR10, 0x20, URZ ;  /* 0x000000200a0a8890 */ /* 0x000fe2000fffe0ff */
[----:B------:R-:W-:Y:S01]  /*50a0*/  @!P4 R2UR UR8, R0 ;  /* 0x000000000008c2ca */ /* 0x000fe200000e0000 */
[----:B------:R-:W-:Y:S01]  /*50b0*/  IMAD.IADD R15, R10, 0x1, R96 ;  /* 0x000000010a0f7824 */ /* 0x000fe200078e0260 */
[----:B------:R-:W-:Y:S01]  /*50c0*/  SEL R0, RZ, 0x1, P0 ;  /* 0x00000001ff007807 */ /* 0x000fe20000000000 */
[----:B------:R-:W-:Y:S01]  /*50d0*/  IMAD.IADD R14, R11, 0x1, R97 ;  /* 0x000000010b0e7824 */ /* 0x000fe200078e0261 */
[----:B------:R-:W-:Y:S02]  /*50e0*/  SEL R28, R28, RZ, P0 ;  /* 0x000000ff1c1c7207 */ /* 0x000fe40000000000 */
[----:B------:R-:W-:Y:S01]  /*50f0*/  IMAD.U32 R8, RZ, RZ, UR9 ;  /* 0x00000009ff087e24 */ /* 0x000fe2000f8e00ff */
[----:B------:R-:W-:Y:S01]  /*5100*/  UIADD3 UR9, UPT, UPT, UR13, 0xa0, URZ ;  /* 0x000000a00d097890 */ /* 0x000fe2000fffe0ff */
[----:B------:R-:W-:Y:S03]  /*5110*/  LOP3.LUT R27, R27, R0, RZ, 0x3c, !PT ;  /* 0x000000001b1b7212 */ /* 0x000fe600078e3cff */
[----:B------:R-:W-:Y:S02]  /*5120*/  @!P4 R2UR UR16, R8 ;  /* 0x000000000810c2ca */ /* 0x000fe400000e0000 */
[----:B------:R-:W-:Y:S01]  /*5130*/  IMAD.U32 R9, RZ, RZ, UR8 ;  /* 0x00000008ff097e24 */ /* 0x000fe2000f8e00ff */
[----:B------:R-:W-:Y:S01]  /*5140*/  @!UP0 UIADD3 UR8, UPT, UPT, UR15, 0x200, URZ ;  /* 0x000002000f088890 */ /* 0x000fe2000fffe0ff */
[----:B------:R-:W-:Y:S01]  /*5150*/  VOTEU.ALL UP0, P4 ;  /* 0x0000000000ff7886 */ /* 0x000fe20002000000 */
[----:B------:R-:W-:Y:S02]  /*5160*/  UPRMT UR15, UR37, 0x654, UR9 ;  /* 0x00000654250f7896 */ /* 0x000fe40008000009 */
[----:B------:R-:W-:Y:S11]  /*5170*/  @!P4 R2UR UR17, R9 ;  /* 0x000000000911c2ca */ /* 0x000ff600000e0000 */
[----:B------:R-:W-:Y:S02]  /*5180*/  @!UPT UIADD3 URZ, UPT, UPT, URZ, URZ, URZ ;  /* 0x000000fffffff290 */ /* 0x000fe4000fffe0ff */
[----:B------:R2:W-:Y:S01]  /*5190*/  @!UP0 UTMALDG.3D [UR8], [UR16], desc[UR18] ;  /* 0x00001208100085b4 */ /* 0x0005e20008011000 */
[----:B------:R2:W-:Y:S01]  /*51a0*/  @!P4 SYNCS.ARRIVE.TRANS64.RED.A0TR RZ, [UR13+0xa0], R25 ;  /* 0x0000a019ffffc9a7 */ /* 0x0005e2000830040d */
[----:B------:R-:W-:Y:S04]  /*51b0*/  UIADD3 UR13, UPT, UPT, UR14, 0x1, URZ ;  /* 0x000000010e0d7890 */ /* 0x000fe8000fffe0ff */
[----:B------:R-:W-:Y:S04]  /*51c0*/  UISETP.NE.AND UP0, UPT, UR13, 0x3, UPT ;  /* 0x000000030d00788c */ /* 0x000fe8000bf05270 */
[----:B------:R-:W-:Y:S02]  /*51d0*/  USEL UR14, URZ, 0x1, UP0 ;  /* 0x00000001ff0e7887 */ /* 0x000fe40008000000 */
[----:B------:R-:W-:Y:S02]  /*51e0*/  USEL UR13, UR13, URZ, UP0 ;  /* 0x000000ff0d0d7287 */ /* 0x000fe40008000000 */
[----:B------:R-:W-:Y:S02]  /*51f0*/  UPLOP3.LUT UP0, UPT, UPT, UPT, UPT, 0x80, 0x8 ;  /* 0x000000000008789c */ /* 0x000fe40003f0f070 */
[----:B------:R-:W-:Y:S01]  /*5200*/  LOP3.LUT R29, R29, UR14, RZ, 0x3c, !PT ;  /* 0x0000000e1d1d7c12 */ /* 0x000fe2000f8e3cff */
[----:B------:R-:W-:Y:S01]  /*5210*/  SYNCS.ARRIVE.TRANS64.RED.A1T0 RZ, [UR15], RZ ;  /* 0x000000ffffff79a7 */ /* 0x000fe2000810040f */
[----:B------:R-:W-:Y:S07]  /*5220*/  @P3 BRA `(.L_x_101) ;  /* 0xfffffff4001c3947 */ /* 0x000fee000383ffff */
[----:B------:R-:W-:Y:S01]  /*5230*/  UIADD3 UR6, UPT, UPT, UR6, 0xb8, URZ ;  /* 0x000000b806067890 */ /* 0x000fe2000fffe0ff */
[----:B------:R-:W-:-:S03]  /*5240*/  SHF.L.U32 R2, R29, 0x1f, RZ ;  /* 0x0000001f1d027819 */ /* 0x000fc600000006ff */
[----:B------:R-:W-:-:S09]  /*5250*/  ULEA UR4, UR13, UR6, 0x3 ;  /* 0x000000060d047291 */ /* 0x000fd2000f8e18ff */
[----:B------:R-:W1:Y:S02]  /*5260*/  SYNCS.PHASECHK.TRANS64.TRYWAIT P0, [UR4], R2 ;  /* 0x00000002ff0075a7 */ /* 0x000e640008001104 */
[----:B-1----:R-:W-:Y:S05]  /*5270*/  @!P0 BRA `(.L_x_102) ;  /* 0x0000003800cc8947 */ /* 0x002fea0003800000 */
.L_x_191:
        /* <DEDUP_REMOVED lines=9> */
.L_x_193:
[----:B------:R-:W-:-:S04]  /*5310*/  UIADD3 UR5, UPT, UPT, UR5, 0x1, URZ ;  /* 0x0000000105057890 */ /* 0x000fc8000fffe0ff */
[----:B------:R-:W-:-:S04]  /*5320*/  UISETP.NE.AND UP0, UPT, UR5, 0x3, UPT ;  /* 0x000000030500788c */ /* 0x000fc8000bf05270 */
[----:B------:R-:W-:Y:S02]  /*5330*/  USEL UR4, URZ, 0x1, UP0 ;  /* 0x00000001ff047887 */ /* 0x000fe40008000000 */
[----:B------:R-:W-:-:S04]  /*5340*/  USEL UR5, UR5, URZ, UP0 ;  /* 0x000000ff05057287 */ /* 0x000fc80008000000 */
[----:B------:R-:W-:Y:S01]  /*5350*/  ULEA UR5, UR5, UR6, 0x3 ;  /* 0x0000000605057291 */ /* 0x000fe2000f8e18ff */
[----:B-1----:R-:W-:-:S04]  /*5360*/  LOP3.LUT R2, R29, UR4, RZ, 0x3c, !PT ;  /* 0x000000041d027c12 */ /* 0x002fc8000f8e3cff */
[----:B------:R-:W-:Y:S01]  /*5370*/  SHF.L.U32 R2, R2, 0x1f, RZ ;  /* 0x0000001f02027819 */ /* 0x000fe200000006ff */
[----:B------:R-:W-:-:S07]  /*5380*/  IMAD.U32 R0, RZ, RZ, UR5 ;  /* 0x00000005ff007e24 */ /* 0x000fce000f8e00ff */
.L_x_104:
[----:B-1----:R1:W4:Y:S02]  /*5390*/  SYNCS.PHASECHK.TRANS64.TRYWAIT P0, [R0+URZ], R2 ;  /* 0x00000002000075a7 */ /* 0x00232400080011ff */
[----:B----4-:R-:W-:Y:S05]  /*53a0*/  @!P0 NANOSLEEP.SYNCS 0x989680 ;  /* 0x009896800000895d */ /* 0x010fea0003900000 */
[----:B------:R-:W4:Y:S02]  /*53b0*/  @!P0 SYNCS.PHASECHK.TRANS64 P0, [R0+URZ], R2 ;  /* 0x00000002000085a7 */ /* 0x000f2400080010ff */
[----:B--2-4-:R-:W-:Y:S05]  /*53c0*/  @P0 EXIT ;  /* 0x000000000000094d */ /* 0x014fea0003800000 */
[----:B------:R-:W-:Y:S05]  /*53d0*/  BRA `(.L_x_104) ;  /* 0xfffffffc00ec7947 */ /* 0x000fea000383ffff */
.L_x_92:
[----:B------:R-:W-:-:S06]  /*53e0*/  UISETP.GE.AND UP0, UPT, UR10, 0x4, UPT ;  /* 0x000000040a00788c */ /* 0x000fcc000bf06270 */
[----:B------:R-:W-:-:S13]  /*53f0*/  PLOP3.LUT P0, PT, PT, PT, UP0, 0x80, 0x8 ;  /* 0x000000000008781c */ /* 0x000fda0003f0f008 */
[----:B------:R-:W-:Y:S05]  /*5400*/  @!P0 EXIT ;  /* 0x000000000000894d */ /* 0x000fea0003800000 */
[----:B------:R-:W-:Y:S01]  /*5410*/  BAR.SYNC.DEFER_BLOCKING 0x6, 0xa0 ;  /* 0x0182800000007b1d */ /* 0x000fe20000010000 */
[----:B------:R-:W-:Y:S01]  /*5420*/  IMAD.SHL.U32 R111, R104, 0x20, RZ ;  /* 0x00000020686f7824 */ /* 0x000fe200078e00ff */
[----:B------:R-:W-:Y:S01]  /*5430*/  LOP3.LUT R110, R2, 0x60, R104, 0xf8, !PT ;  /* 0x00000060026e7812 */ /* 0x000fe200078ef868 */
[C---:B------:R-:W-:Y:S01]  /*5440*/  IMAD.SHL.U32 R3, R104.reuse, 0x4, RZ ;  /* 0x0000000468037824 */ /* 0x040fe200078e00ff */
[C---:B------:R-:W-:Y:S01]  /*5450*/  LOP3.LUT R105, R104.reuse, 0x2, RZ, 0xc0, !PT ;  /* 0x0000000268697812 */ /* 0x040fe200078ec0ff */
[C---:B------:R-:W-:Y:S01]  /*5460*/  IMAD.U32 R85, R104.reuse, 0x10000, RZ ;  /* 0x0001000068557824 */ /* 0x040fe200078e00ff */
[----:B------:R-:W-:Y:S02]  /*5470*/  UMOV UR48, 0x400 ;  /* 0x0000040000307882 */ /* 0x000fe40000000000 */
[----:B------:R-:W1:Y:S01]  /*5480*/  LDC R102, c[0x0][0x370] ;  /* 0x0000dc00ff667b82 */ /* 0x000e620000000800 */
[----:B------:R-:W-:Y:S01]  /*5490*/  ULEA UR48, UR37, UR48, 0x18 ;  /* 0x0000003025307291 */ /* 0x000fe2000f8ec0ff */
[----:B------:R-:W-:Y:S01]  /*54a0*/  LOP3.LUT R4, R111, 0xc0, RZ, 0xc0, !PT ;  /* 0x000000c06f047812 */ /* 0x000fe200078ec0ff */
[----:B------:R-:W-:Y:S01]  /*54b0*/  HFMA2 R108, -RZ, RZ, 0, 0 ;  /* 0x00000000ff6c7431 */ /* 0x000fe200000001ff */
[C---:B------:R-:W-:Y:S01]  /*54c0*/  LOP3.LUT R112, R104.reuse, 0x60, RZ, 0xc0, !PT ;  /* 0x0000006068707812 */ /* 0x040fe200078ec0ff */
[----:B------:R-:W-:Y:S01]  /*54d0*/  UIADD3 UR53, UPT, UPT, UR48, 0x200, URZ ;  /* 0x0000020030357890 */ /* 0x000fe2000fffe0ff */
[----:B------:R-:W-:Y:S01]  /*54e0*/  LOP3.LUT R104, R104, 0x4, RZ, 0xc0, !PT ;  /* 0x0000000468687812 */ /* 0x000fe200078ec0ff */
[----:B------:R-:W-:Y:S01]  /*54f0*/  IMAD.MOV.U32 R84, RZ, RZ, RZ ;  /* 0x000000ffff547224 */ /* 0x000fe200078e00ff */
[----:B------:R-:W2:Y:S01]  /*5500*/  LDC R44, c[0x0][0xb0c] ;  /* 0x0002c300ff2c7b82 */ /* 0x000ea20000000800 */
[----:B------:R-:W-:Y:S01]  /*5510*/  LOP3.LUT R3, R4, 0x18, R3, 0xf8, !PT ;  /* 0x0000001804037812 */ /* 0x000fe200078ef803 */
[----:B------:R-:W-:Y:S01]  /*5520*/  IMAD.MOV.U32 R114, RZ, RZ, RZ ;  /* 0x000000ffff727224 */ /* 0x000fe200078e00ff */
[----:B------:R-:W-:Y:S01]  /*5530*/  LOP3.LUT R85, R85, 0x600000, RZ, 0xc0, !PT ;  /* 0x0060000055557812 */ /* 0x000fe200078ec0ff */
[----:B------:R-:W-:Y:S01]  /*5540*/  IMAD.MOV.U32 R107, RZ, RZ, RZ ;  /* 0x000000ffff6b7224 */ /* 0x000fe200078e00ff */
[C---:B------:R-:W-:Y:S01]  /*5550*/  IADD3 R109, PT, PT, -R104.reuse, 0x2, RZ ;  /* 0x00000002686d7810 */ /* 0x040fe20007ffe1ff */
[----:B------:R-:W-:Y:S01]  /*5560*/  IMAD.MOV R105, RZ, RZ, -R105 ;  /* 0x000000ffff697224 */ /* 0x000fe200078e0a69 */
[----:B------:R-:W-:Y:S01]  /*5570*/  LOP3.LUT R111, R3, 0xf20, R111, 0xf8, !PT ;  /* 0x00000f20036f7812 */ /* 0x000fe200078ef86f */
[----:B------:R-:W3:Y:S01]  /*5580*/  LDC R99, c[0x0][0xb20] ;  /* 0x0002c800ff637b82 */ /* 0x000ee20000000800 */
[----:B------:R-:W4:Y:S01]  /*5590*/  LDS R0, [UR48+0x190] ;  /* 0x00019030ff007984 */ /* 0x000f220008000800 */
[----:B------:R-:W-:Y:S01]  /*55a0*/  IADD3 R104, PT, PT, -R104, RZ, RZ ;  /* 0x000000ff68687210 */ /* 0x000fe20007ffe1ff */
[----:B------:R-:W-:Y:S01]  /*55b0*/  IMAD.SHL.U32 R109, R109, 0x10, RZ ;  /* 0x000000106d6d7824 */ /* 0x000fe200078e00ff */
[----:B------:R-:W-:Y:S01]  /*55c0*/  LEA R111, R111, UR53, 0x1 ;  /* 0x000000356f6f7c11 */ /* 0x000fe2000f8e08ff */
[----:B------:R-:W1:Y:S03]  /*55d0*/  LDCU.64 UR54, c[0x0][0x348] ;  /* 0x00006900ff3677ac */ /* 0x000e660008000a00 */
[----:B------:R-:W1:Y:S01]  /*55e0*/  LDC R43, c[0x0][0xb30] ;  /* 0x0002cc00ff2b7b82 */ /* 0x000e620000000800 */
[----:B------:R-:W-:Y:S01]  /*55f0*/  UMOV UR52, 0x1 ;  /* 0x0000000100347882 */ /* 0x000fe20000000000 */
[----:B------:R-:W-:Y:S01]  /*5600*/  UMOV UR56, URZ ;  /* 0x000000ff00387c82 */ /* 0x000fe20008000000 */
[----:B------:R-:W1:Y:S01]  /*5610*/  LDCU UR49, c[0x0][0x384] ;  /* 0x00007080ff3177ac */ /* 0x000e620008000800 */
[----:B------:R-:W1:Y:S04]  /*5620*/  LDCU.64 UR38, c[0x0][0x888] ;  /* 0x00011100ff2677ac */ /* 0x000e680008000a00 */
[----:B------:R-:W1:Y:S01]  /*5630*/  LDC R100, c[0x0][0x388] ;  /* 0x0000e200ff647b82 */ /* 0x000e620000000800 */
[----:B------:R-:W1:Y:S01]  /*5640*/  LDCU.64 UR44, c[0x0][0x8c0] ;  /* 0x00011800ff2c77ac */ /* 0x000e620008000a00 */
[----:B------:R-:W-:-:S06]  /*5650*/  UMOV UR51, URZ ;  /* 0x000000ff00337c82 */ /* 0x000fcc0008000000 */
[----:B------:R-:W1:Y:S01]  /*5660*/  LDC.64 R94, c[0x0][0xb10] ;  /* 0x0002c400ff5e7b82 */ /* 0x000e620000000a00 */
[----:B------:R-:W-:-:S07]  /*5670*/  UMOV UR50, URZ ;  /* 0x000000ff00327c82 */ /* 0x000fce0008000000 */
[----:B------:R-:W1:Y:S08]  /*5680*/  LDC.64 R38, c[0x0][0xb18] ;  /* 0x0002c600ff267b82 */ /* 0x000e700000000a00 */
[----:B------:R-:W1:Y:S01]  /*5690*/  LDC.64 R90, c[0x0][0x888] ;  /* 0x00022200ff5a7b82 */ /* 0x000e620000000a00 */
[----:B----4-:R-:W-:-:S07]  /*56a0*/  IMAD.IADD R85, R0, 0x1, R85 ;  /* 0x0000000100557824 */ /* 0x010fce00078e0255 */
[----:B------:R-:W4:Y:S08]  /*56b0*/  LDC.64 R36, c[0x0][0xb28] ;  /* 0x0002ca00ff247b82 */ /* 0x000f300000000a00 */
[----:B------:R-:W1:Y:S08]  /*56c0*/  LDC.64 R92, c[0x0][0x890] ;  /* 0x00022400ff5c7b82 */ /* 0x000e700000000a00 */
[----:B------:R-:W1:Y:S08]  /*56d0*/  LDC.64 R88, c[0x0][0x8b0] ;  /* 0x00022c00ff587b82 */ /* 0x000e700000000a00 */
[----:B------:R-:W1:Y:S08]  /*56e0*/  LDC.64 R86, c[0x0][0x8a8] ;  /* 0x00022a00ff567b82 */ /* 0x000e700000000a00 */
[----:B------:R-:W1:Y:S08]  /*56f0*/  LDC.64 R40, c[0x0][0x8d0] ;  /* 0x00023400ff287b82 */ /* 0x000e700000000a00 */
[----:B--23--:R-:W1:Y:S02]  /*5700*/  LDC R101, c[0x0][0x374] ;  /* 0x0000dd00ff657b82 */ /* 0x00ce640000000800 */
.L_x_137:
[C---:B------:R-:W-:Y:S02]  /*5710*/  LEA R0, R114.reuse, UR48, 0x3 ;  /* 0x0000003072007c11 */ /* 0x040fe4000f8e18ff */
[----:B------:R-:W-:Y:S02]  /*5720*/  SHF.L.U32 R2, R107, 0x1f, RZ ;  /* 0x0000001f6b027819 */ /* 0x000fe400000006ff */
[----:B------:R-:W-:Y:S02]  /*5730*/  LEA R16, R114, UR48, 0x4 ;  /* 0x0000003072107c11 */ /* 0x000fe4000f8e20ff */
[----:B------:R-:W2:Y:S02]  /*5740*/  SYNCS.PHASECHK.TRANS64.TRYWAIT P0, [R0+URZ+0xe0], R2 ;  /* 0x0000e002000075a7 */ /* 0x000ea400080011ff */
[----:B--2---:R-:W-:Y:S05]  /*5750*/  @!P0 BRA `(.L_x_105) ;  /* 0x0000003400c48947 */ /* 0x004fea0003800000 */
.L_x_194:
[----:B------:R-:W3:Y:S01]  /*5760*/  LDC.64 R10, c[0x0][0xb10] ;  /* 0x0002c400ff0a7b82 */ /* 0x000ee20000000a00 */
[----:B------:R-:W4:Y:S01]  /*5770*/  LDS.128 R16, [R16+0x170] ;  /* 0x0001700010107984 */ /* 0x000f220000000c00 */
[----:B-1----:R-:W-:Y:S01]  /*5780*/  ISETP.NE.AND P1, PT, R43, 0x1, PT ;  /* 0x000000012b00780c */ /* 0x002fe20003f25270 */
[----:B--2---:R-:W-:Y:S01]  /*5790*/  VIADD R0, R0, 0xf0 ;  /* 0x000000f000007836 */ /* 0x004fe20000000000 */
[----:B------:R-:W-:Y:S04]  /*57a0*/  ISETP.GE.AND P0, PT, R42, 0x1, PT ;  /* 0x000000012a00780c */ /* 0x000fe80003f06270 */
[----:B------:R-:W1:Y:S01]  /*57b0*/  LDC.64 R8, c[0x0][0xb18] ;  /* 0x0002c600ff087b82 */ /* 0x000e620000000a00 */
[----:B------:R-:W-:Y:S01]  /*57c0*/  PRMT R0, RZ, 0x654, R0 ;  /* 0x00000654ff007816 */ /* 0x000fe20000000000 */
[----:B------:R-:W-:Y:S01]  /*57d0*/  @!PT LDS RZ, [RZ] ;  /* 0x00000000fffff984 */ /* 0x000fe20000000800 */
[----:B------:R-:W-:Y:S01]  /*57e0*/  @!PT LDS RZ, [RZ] ;  /* 0x00000000fffff984 */ /* 0x000fe20000000800 */
[----:B------:R-:W-:Y:S01]  /*57f0*/  @!PT LDS RZ, [RZ] ;  /* 0x00000000fffff984 */ /* 0x000fe20000000800 */
[----:B------:R-:W-:Y:S01]  /*5800*/  @!PT LDS RZ, [RZ] ;  /* 0x00000000fffff984 */ /* 0x000fe20000000800 */
[----:B------:R2:W-:Y:S06]  /*5810*/  MEMBAR.ALL.CTA ;  /* 0x0000000000007992 */ /* 0x0005ec0000008000 */
[----:B--2---:R-:W2:Y:S01]  /*5820*/  FENCE.VIEW.ASYNC.S ;  /* 0x00000000000073c6 */ /* 0x004ea20000000000 */
[----:B------:R-:W1:Y:S08]  /*5830*/  @!P1 LDC R12, c[0x0][0xb20] ;  /* 0x0002c800ff0c9b82 */ /* 0x000e700000000800 */
[----:B------:R-:W1:Y:S01]  /*5840*/  @!P1 LDC R7, c[0x0][0xb0c] ;  /* 0x0002c300ff079b82 */ /* 0x000e620000000800 */
[----:B--2---:R2:W-:Y:S01]  /*5850*/  SYNCS.ARRIVE.TRANS64.RED.A1T0 RZ, [R0+URZ], RZ ;  /* 0x000000ff00ff79a7 */ /* 0x0045e200081004ff */
[----:B----4-:R-:W-:Y:S04]  /*5860*/  LOP3.LUT P4, RZ, R18, 0x1, RZ, 0xc0, !PT ;  /* 0x0000000112ff7812 */ /* 0x010fe8000788c0ff */
[----:B------:R-:W-:Y:S09]  /*5870*/  P2R R113, PR, RZ, 0x10 ;  /* 0x00000010ff717803 */ /* 0x000ff20000000000 */
[----:B------:R-:W-:Y:S02]  /*5880*/  @P4 MOV R46, R16 ;  /* 0x00000010002e4202 */ /* 0x000fe40000000f00 */
[----:B------:R-:W-:Y:S01]  /*5890*/  @P4 LOP3.LUT R45, R17, 0xffff, RZ, 0xc0, !PT ;  /* 0x0000ffff112d4812 */ /* 0x000fe200078ec0ff */
[----:B--23--:R-:W-:Y:S06]  /*58a0*/  @!P0 BRA `(.L_x_106) ;  /* 0x0000000000a48947 */ /* 0x00cfec0003800000 */
[----:B------:R-:W-:Y:S01]  /*58b0*/  IMAD.HI.U32 R0, R101, R39, RZ ;  /* 0x0000002765007227 */ /* 0x000fe200078e00ff */
[----:B------:R-:W-:Y:S02]  /*58c0*/  ISETP.NE.AND P0, PT, R38, 0x1, PT ;  /* 0x000000012600780c */ /* 0x000fe40003f05270 */
[----:B------:R-:W-:Y:S01]  /*58d0*/  ISETP.NE.AND P2, PT, R42, 0x1, PT ;  /* 0x000000012a00780c */ /* 0x000fe20003f45270 */
[----:B------:R-:W-:Y:S01]  /*58e0*/  IMAD.HI.U32 R4, R102, R94, RZ ;  /* 0x0000005e66047227 */ /* 0x000fe200078e00ff */
[----:B------:R-:W-:Y:S02]  /*58f0*/  SHF.R.U32.HI R0, RZ, R99, R0 ;  /* 0x00000063ff007219 */ /* 0x000fe40000011600 */
[----:B------:R-:W-:Y:S01]  /*5900*/  ISETP.NE.AND P3, PT, R44, 0x1, PT ;  /* 0x000000012c00780c */ /* 0x000fe20003f65270 */
[----:B------:R-:W-:Y:S01]  /*5910*/  IMAD.HI.U32 R6, R45, R39, RZ ;  /* 0x000000272d067227 */ /* 0x000fe200078e00ff */
[-C--:B------:R-:W-:Y:S02]  /*5920*/  SHF.R.U32.HI R4, RZ, R95.reuse, R4 ;  /* 0x0000005fff047219 */ /* 0x080fe40000011604 */
[----:B------:R-:W-:Y:S01]  /*5930*/  SEL R0, R101, R0, !P0 ;  /* 0x0000000065007207 */ /* 0x000fe20004000000 */
[----:B------:R-:W-:Y:S01]  /*5940*/  IMAD.HI.U32 R5, R46, R94, RZ ;  /* 0x0000005e2e057227 */ /* 0x000fe200078e00ff */
[----:B------:R-:W-:Y:S03]  /*5950*/  SEL R4, R102, R4, !P3 ;  /* 0x0000000466047207 */ /* 0x000fe60005800000 */
[-C--:B------:R-:W-:Y:S01]  /*5960*/  IMAD.HI.U32 R3, R0, R36.reuse, RZ ;  /* 0x0000002400037227 */ /* 0x080fe200078e00ff */
[----:B------:R-:W-:Y:S03]  /*5970*/  SHF.R.U32.HI R5, RZ, R95, R5 ;  /* 0x0000005fff057219 */ /* 0x000fe60000011605 */
[----:B------:R-:W-:Y:S01]  /*5980*/  IMAD.HI.U32 R2, R4, R36, RZ ;  /* 0x0000002404027227 */ /* 0x000fe200078e00ff */
[----:B------:R-:W-:Y:S02]  /*5990*/  @P2 SHF.R.U32.HI R0, RZ, R37, R3 ;  /* 0x00000025ff002219 */ /* 0x000fe40000011603 */
[----:B------:R-:W-:Y:S02]  /*59a0*/  SHF.R.U32.HI R3, RZ, R99, R6 ;  /* 0x00000063ff037219 */ /* 0x000fe40000011606 */
[----:B------:R-:W-:Y:S01]  /*59b0*/  @P2 SHF.R.U32.HI R4, RZ, R37, R2 ;  /* 0x00000025ff042219 */ /* 0x000fe20000011602 */
[----:B------:R-:W-:Y:S01]  /*59c0*/  IMAD R0, R42, R0, RZ ;  /* 0x000000002a007224 */ /* 0x000fe200078e02ff */
[----:B------:R-:W-:Y:S02]  /*59d0*/  SEL R3, R45, R3, !P0 ;  /* 0x000000032d037207 */ /* 0x000fe40004000000 */
[----:B------:R-:W-:Y:S01]  /*59e0*/  SEL R2, R46, R5, !P3 ;  /* 0x000000052e027207 */ /* 0x000fe20005800000 */
[----:B------:R-:W-:Y:S01]  /*59f0*/  IMAD R5, R42, R4, RZ ;  /* 0x000000042a057224 */ /* 0x000fe200078e02ff */
[C---:B------:R-:W-:Y:S01]  /*5a00*/  ISETP.GE.AND P0, PT, R3.reuse, R0, PT ;  /* 0x000000000300720c */ /* 0x040fe20003f06270 */
[C---:B------:R-:W-:Y:S03]  /*5a10*/  IMAD.HI.U32 R0, R3.reuse, R36, RZ ;  /* 0x0000002403007227 */ /* 0x040fe600078e00ff */
[C---:B------:R-:W-:Y:S02]  /*5a20*/  ISETP.GE.OR P0, PT, R2.reuse, R5, P0 ;  /* 0x000000050200720c */ /* 0x040fe40000706670 */
[----:B------:R-:W-:Y:S04]  /*5a30*/  SHF.R.U32.HI R0, RZ, R37, R0 ;  /* 0x00000025ff007219 */ /* 0x000fe80000011600 */
[C---:B------:R-:W-:Y:S05]  /*5a40*/  SEL R6, R3.reuse, R0, !P2 ;  /* 0x0000000003067207 */ /* 0x040fea0005000000 */
        /* <DEDUP_REMOVED lines=14> */
[----:B------:R-:W-:Y:S07]  /*5b30*/  IMAD R45, R3, R38, R45 ;  /* 0x00000026032d7224 */ /* 0x000fee00078e022d */
.L_x_106:
[----:B-1----:R-:W-:Y:S01]  /*5b40*/  @!P1 ISETP.NE.AND P0, PT, R8, 0x1, PT ;  /* 0x000000010800980c */ /* 0x002fe20003f05270 */
[----:B------:R-:W-:Y:S01]  /*5b50*/  @!P1 IMAD.HI.U32 R0, R46, R10, RZ ;  /* 0x0000000a2e009227 */ /* 0x000fe200078e00ff */
[----:B------:R-:W-:Y:S01]  /*5b60*/  @!P1 ISETP.NE.AND P2, PT, R7, 0x1, PT ;  /* 0x000000010700980c */ /* 0x000fe20003f45270 */
[----:B------:R-:W-:Y:S01]  /*5b70*/  ULOP3.LUT UP0, URZ, UR53, 0x1b0, URZ, 0xc0, !UPT ;  /* 0x000001b035ff7892 */ /* 0x000fe2000f80c0ff */
[----:B------:R-:W-:Y:S01]  /*5b80*/  R2UR UR42, R14 ;  /* 0x000000000e2a72ca */ /* 0x000fe200000e0000 */
[----:B------:R-:W-:Y:S01]  /*5b90*/  @!P1 IMAD.HI.U32 R2, R45, R9, RZ ;  /* 0x000000092d029227 */ /* 0x000fe200078e00ff */
[----:B------:R-:W-:Y:S02]  /*5ba0*/  @!P1 SHF.R.U32.HI R0, RZ, R11, R0 ;  /* 0x0000000bff009219 */ /* 0x000fe40000011600 */
[----:B------:R-:W-:Y:S01]  /*5bb0*/  R2UR UR41, R15 ;  /* 0x000000000f2972ca */ /* 0x000fe200000e0000 */
[----:B------:R-:W-:Y:S01]  /*5bc0*/  VIADD R114, R114, 0x1 ;  /* 0x0000000172727836 */ /* 0x000fe20000000000 */
[----:B------:R-:W-:Y:S02]  /*5bd0*/  @!P1 SHF.R.U32.HI R2, RZ, R12, R2 ;  /* 0x0000000cff029219 */ /* 0x000fe40000011602 */
[----:B------:R-:W-:Y:S02]  /*5be0*/  @!P1 SEL R3, R46, R0, !P2 ;  /* 0x000000002e039207 */ /* 0x000fe40005000000 */
[----:B------:R-:W-:Y:S02]  /*5bf0*/  @!P1 SEL R2, R45, R2, !P0 ;  /* 0x000000022d029207 */ /* 0x000fe40004000000 */
[----:B------:R-:W-:Y:S01]  /*5c00*/  @P4 SHF.R.U32.HI R106, RZ, 0x10, R17 ;  /* 0x00000010ff6a4819 */ /* 0x000fe20000011611 */
[----:B------:R-:W-:Y:S02]  /*5c10*/  USHF.L.U32 UR42, UR42, 0x7, URZ ;  /* 0x000000072a2a7899 */ /* 0x000fe400080006ff */
[----:B------:R-:W-:Y:S02]  /*5c20*/  @!P1 IMAD.IADD R0, R2, 0x1, -R3 ;  /* 0x0000000102009824 */ /* 0x000fe400078e0a03 */
[----:B------:R-:W-:Y:S01]  /*5c30*/  @!P1 IMAD.IADD R2, R3, 0x1, -R2 ;  /* 0x0000000103029824 */ /* 0x000fe200078e0a02 */
[----:B------:R-:W-:Y:S01]  /*5c40*/  USHF.L.U32 UR41, UR41, 0x6, URZ ;  /* 0x0000000629297899 */ /* 0x000fe200080006ff */
[----:B------:R-:W-:Y:S02]  /*5c50*/  @!P1 IMAD R46, R0, R7, R46 ;  /* 0x00000007002e9224 */ /* 0x000fe400078e022e */
[----:B------:R-:W-:Y:S01]  /*5c60*/  @!P1 IMAD R45, R2, R8, R45 ;  /* 0x00000008022d9224 */ /* 0x000fe200078e022d */
[----:B------:R-:W-:Y:S08]  /*5c70*/  BRA.U !UP0, `(.L_x_107) ;  /* 0x00000001087c7547 */ /* 0x000ff0000b800000 */
[----:B------:R-:W1:Y:S01]  /*5c80*/  LDCU.64 UR8, c[0x4][0x80] ;  /* 0x01001000ff0877ac */ /* 0x000e620008000a00 */
[----:B------:R-:W-:Y:S01]  /*5c90*/  MOV R2, 0x0 ;  /* 0x0000000000027802 */ /* 0x000fe20000000f00 */
[----:B------:R-:W-:Y:S02]  /*5ca0*/  HFMA2 R12, -RZ, RZ, 0, 5.9604644775390625e-08 ;  /* 0x00000001ff0c7431 */ /* 0x000fe400000001ff */
[----:B------:R-:W-:Y:S01]  /*5cb0*/  IMAD.MOV.U32 R8, RZ, RZ, 0x70 ;  /* 0x00000070ff087424 */ /* 0x000fe200078e00ff */
[----:B------:R2:W3:Y:S01]  /*5cc0*/  LDC.64 R14, c[0x4][R2] ;  /* 0x01000000020e7b82 */ /* 0x0004e20000000a00 */
[----:B------:R-:W4:Y:S01]  /*5cd0*/  LDCU.64 UR6, c[0x4][0x88] ;  /* 0x01001100ff0677ac */ /* 0x000f220008000a00 */
[----:B------:R-:W-:Y:S01]  /*5ce0*/  IMAD.MOV.U32 R13, RZ, RZ, RZ ;  /* 0x000000ffff0d7224 */ /* 0x000fe200078e00ff */
[----:B------:R-:W2:Y:S01]  /*5cf0*/  LDCU.64 UR4, c[0x4][0x8] ;  /* 0x01000100ff0477ac */ /* 0x000ea20008000a00 */
[----:B-1----:R-:W-:Y:S01]  /*5d00*/  MOV R5, UR9 ;  /* 0x0000000900057c02 */ /* 0x002fe20008000f00 */
[----:B------:R-:W-:Y:S01]  /*5d10*/  IMAD.U32 R4, RZ, RZ, UR8 ;  /* 0x00000008ff047e24 */ /* 0x000fe2000f8e00ff */
[----:B----4-:R-:W-:Y:S01]  /*5d20*/  MOV R7, UR7 ;  /* 0x0000000700077c02 */ /* 0x010fe20008000f00 */
[----:B------:R-:W-:Y:S01]  /*5d30*/  IMAD.U32 R6, RZ, RZ, UR6 ;  /* 0x00000006ff067e24 */ /* 0x000fe2000f8e00ff */
[----:B--2---:R-:W-:Y:S01]  /*5d40*/  MOV R11, UR5 ;  /* 0x00000005000b7c02 */ /* 0x004fe20008000f00 */
[----:B------:R-:W-:Y:S02]  /*5d50*/  IMAD.U32 R10, RZ, RZ, UR4 ;  /* 0x00000004ff0a7e24 */ /* 0x000fe4000f8e00ff */
[----:B------:R-:W-:Y:S07]  /*5d60*/  LEPC R20, `(.L_x_108) ;  /* 0x000000001014794e */ /* 0x000fee0000000000 */
[----:B---3-5:R-:W-:Y:S05]  /*5d70*/  CALL.ABS.NOINC R14 ;  /* 0x000000000e007343 */ /* 0x028fea0003c00000 */
.L_x_108:
[----:B------:R-:W1:Y:S01]  /*5d80*/  LDCU.64 UR8, c[0x4][0x80] ;  /* 0x01001000ff0877ac */ /* 0x000e620008000a00 */
[----:B------:R-:W2:Y:S01]  /*5d90*/  LDC.64 R2, c[0x4][R2] ;  /* 0x0100000002027b82 */ /* 0x000ea20000000a00 */
[----:B------:R-:W-:Y:S02]  /*5da0*/  HFMA2 R12, -RZ, RZ, 0, 5.9604644775390625e-08 ;  /* 0x00000001ff0c7431 */ /* 0x000fe400000001ff */
[----:B------:R-:W-:Y:S02]  /*5db0*/  IMAD.MOV.U32 R8, RZ, RZ, 0x70 ;  /* 0x00000070ff087424 */ /* 0x000fe400078e00ff */
[----:B------:R-:W-:Y:S01]  /*5dc0*/  IMAD.MOV.U32 R13, RZ, RZ, RZ ;  /* 0x000000ffff0d7224 */ /* 0x000fe200078e00ff */
[----:B------:R-:W3:Y:S01]  /*5dd0*/  LDCU.64 UR6, c[0x4][0x88] ;  /* 0x01001100ff0677ac */ /* 0x000ee20008000a00 */
[----:B------:R-:W4:Y:S01]  /*5de0*/  LDCU.64 UR4, c[0x4][0x8] ;  /* 0x01000100ff0477ac */ /* 0x000f220008000a00 */
[----:B-1----:R-:W-:Y:S02]  /*5df0*/  MOV R4, UR8 ;  /* 0x0000000800047c02 */ /* 0x002fe40008000f00 */
[----:B------:R-:W-:Y:S02]  /*5e00*/  MOV R5, UR9 ;  /* 0x0000000900057c02 */ /* 0x000fe40008000f00 */
[----:B---3--:R-:W-:Y:S01]  /*5e10*/  MOV R7, UR7 ;  /* 0x0000000700077c02 */ /* 0x008fe20008000f00 */
[----:B------:R-:W-:Y:S01]  /*5e20*/  IMAD.U32 R6, RZ, RZ, UR6 ;  /* 0x00000006ff067e24 */ /* 0x000fe2000f8e00ff */
[----:B----4-:R-:W-:Y:S01]  /*5e30*/  MOV R11, UR5 ;  /* 0x00000005000b7c02 */ /* 0x010fe20008000f00 */
[----:B------:R-:W-:Y:S02]  /*5e40*/  IMAD.U32 R10, RZ, RZ, UR4 ;  /* 0x00000004ff0a7e24 */ /* 0x000fe4000f8e00ff */
[----:B------:R-:W-:Y:S07]  /*5e50*/  LEPC R20, `(.L_x_107) ;  /* 0x000000001014794e */ /* 0x000fee0000000000 */
[----:B--2---:R-:W-:Y:S05]  /*5e60*/  CALL.ABS.NOINC R2 ;  /* 0x0000000002007343 */ /* 0x004fea0003c00000 */
.L_x_107:
[----:B------:R-:W-:Y:S01]  /*5e70*/  IADD3 R2, P0, PT, R110, UR42, RZ ;  /* 0x0000002a6e027c10 */ /* 0x000fe2000ff1e0ff */
[----:B------:R-:W-:Y:S01]  /*5e80*/  USHF.R.S32.HI UR4, URZ, 0x1f, UR36 ;  /* 0x0000001fff047899 */ /* 0x000fe20008011424 */
[----:B------:R-:W-:Y:S01]  /*5e90*/  ISETP.NE.U32.AND P4, PT, R92, RZ, PT ;  /* 0x000000ff5c00720c */ /* 0x000fe20003f85070 */
[----:B------:R-:W-:Y:S01]  /*5ea0*/  IMAD.U32 R0, RZ, RZ, UR42 ;  /* 0x0000002aff007e24 */ /* 0x000fe2000f8e00ff */
[----:B------:R-:W-:Y:S01]  /*5eb0*/  ISETP.NE.U32.AND P2, PT, R88, RZ, PT ;  /* 0x000000ff5800720c */ /* 0x000fe20003f45070 */
[----:B------:R-:W-:Y:S01]  /*5ec0*/  ULOP3.LUT UR5, UR52, 0x1, URZ, 0x3c, !UPT ;  /* 0x0000000134057892 */ /* 0x000fe2000f8e3cff */
[----:B------:R-:W-:Y:S01]  /*5ed0*/  ISETP.NE.AND.EX P4, PT, R93, RZ, PT, P4 ;  /* 0x000000ff5d00720c */ /* 0x000fe20003f85340 */
[----:B------:R-:W1:Y:S01]  /*5ee0*/  LDCU UR6, c[0x0][0x8c8] ;  /* 0x00011900ff0677ac */ /* 0x000e620008000800 */
[----:B------:R-:W-:Y:S01]  /*5ef0*/  LEA.HI.X.SX32 R3, R0, RZ, 0x1, P0 ;  /* 0x000000ff00037211 */ /* 0x000fe200000f0eff */
[C---:B------:R-:W-:Y:S01]  /*5f00*/  IMAD R0, R40.reuse, UR4, RZ ;  /* 0x0000000428007c24 */ /* 0x040fe2000f8e02ff */
[----:B------:R-:W-:Y:S01]  /*5f10*/  PLOP3.LUT P0, PT, PT, PT, PT, 0x8, 0x80 ;  /* 0x000000000080781c */ /* 0x000fe20003f0e170 */
[----:B------:R-:W-:Y:S01]  /*5f20*/  UISETP.NE.U32.AND UP0, UPT, UR44, URZ, UPT ;  /* 0x000000ff2c00728c */ /* 0x000fe2000bf05070 */
[----:B------:R-:W-:Y:S01]  /*5f30*/  ISETP.NE.U32.AND P3, PT, RZ, UR38, PT ;  /* 0x00000026ff007c0c */ /* 0x000fe2000bf65070 */
[----:B------:R-:W-:Y:S01]  /*5f40*/  IMAD R0, R41, UR36, R0 ;  /* 0x0000002429007c24 */ /* 0x000fe2000f8e0200 */
[----:B------:R-:W-:Y:S01]  /*5f50*/  P2R R115, PR, RZ, 0x1 ;  /* 0x00000001ff737803 */ /* 0x000fe20000000000 */
[----:B------:R-:W-:Y:S01]  /*5f60*/  IMAD.WIDE.U32 R2, R40, UR36, R2 ;  /* 0x0000002428027c25 */ /* 0x000fe2000f8e0002 */
[----:B------:R-:W-:Y:S02]  /*5f70*/  ISETP.NE.U32.AND P1, PT, R92, RZ, PT ;  /* 0x000000ff5c00720c */ /* 0x000fe40003f25070 */
[----:B------:R-:W-:Y:S01]  /*5f80*/  ISETP.NE.AND.EX P2, PT, R89, RZ, PT, P2 ;  /* 0x000000ff5900720c */ /* 0x000fe20003f45320 */
[----:B------:R-:W-:Y:S01]  /*5f90*/  IMAD.IADD R0, R3, 0x1, R0 ;  /* 0x0000000103007824 */ /* 0x000fe200078e0200 */
[C---:B------:R-:W-:Y:S02]  /*5fa0*/  LEA R4, P0, R2.reuse, UR44, 0x1 ;  /* 0x0000002c02047c11 */ /* 0x040fe4000f8008ff */
[----:B------:R-:W-:Y:S02]  /*5fb0*/  ISETP.NE.AND.EX P3, PT, RZ, UR39, PT, P3 ;  /* 0x00000027ff007c0c */ /* 0x000fe4000bf65330 */
[----:B------:R-:W-:Y:S01]  /*5fc0*/  LEA.HI.X R5, R2, UR45, R0, 0x1, P0 ;  /* 0x0000002d02057c11 */ /* 0x000fe200080f0c00 */
[----:B------:R-:W-:Y:S01]  /*5fd0*/  IMAD.U32 R2, RZ, RZ, UR56 ;  /* 0x00000038ff027e24 */ /* 0x000fe2000f8e00ff */
[----:B-1----:R-:W-:Y:S09]  /*5fe0*/  @!P4 BRA `(.L_x_109) ;  /* 0x00000000002cc947 */ /* 0x002ff20003800000 */
[----:B------:R-:W-:Y:S01]  /*5ff0*/  ISETP.NE.U32.AND P0, PT, R90, RZ, PT ;  /* 0x000000ff5a00720c */ /* 0x000fe20003f05070 */
[----:B------:R-:W-:Y:S03]  /*6000*/  IMAD.MOV.U32 R98, RZ, RZ, 0x1 ;  /* 0x00000001ff627424 */ /* 0x000fe600078e00ff */
[----:B------:R-:W-:Y:S11]  /*6010*/  ISETP.NE.AND.EX P0, PT, R91, RZ, PT, P0 ;  /* 0x000000ff5b00720c */ /* 0x000ff60003f05300 */
[----:B------:R-:W-:Y:S02]  /*6020*/  @!UPT UIADD3 URZ, UPT, UPT, URZ, URZ, URZ ;  /* 0x000000fffffff290 */ /* 0x000fe4000fffe0ff */
[----:B------:R-:W1:Y:S01]  /*6030*/  @P0 LDC.64 R6, c[0x0][0x888] ;  /* 0x00022200ff060b82 */ /* 0x000e620000000a00 */
[----:B------:R-:W-:Y:S04]  /*6040*/  @P0 IMAD R0, R92, UR36, RZ ;  /* 0x000000245c000c24 */ /* 0x000fe8000f8e02ff */
[----:B-1----:R-:W-:Y:S04]  /*6050*/  @P0 IMAD.WIDE R6, R0, 0x4, R6 ;  /* 0x0000000400060825 */ /* 0x002fe800078e0206 */
[----:B------:R-:W-:Y:S01]  /*6060*/  HFMA2 R0, -RZ, RZ, 0, 5.9604644775390625e-08 ;  /* 0x00000001ff007431 */ /* 0x000fe200000001ff */
[----:B-----5:R1:W5:Y:S04]  /*6070*/  @P0 LDG.E R48, desc[UR46][R6.64] ;  /* 0x0000002e06300981 */ /* 0x020368000c1e1900 */
[----:B------:R-:W-:Y:S01]  /*6080*/  @!P0 PRMT R98, R0, 0x7610, R98 ;  /* 0x0000761000628816 */ /* 0x000fe20000000062 */
[----:B-1----:R-:W2:Y:S06]  /*6090*/  @!P0 LDC R48, c[0x0][0x880] ;  /* 0x00022000ff308b82 */ /* 0x002eac0000000800 */
.L_x_109:
[----:B------:R-:W-:Y:S01]  /*60a0*/  LEA R0, R2, UR48, 0x3 ;  /* 0x0000003002007c11 */ /* 0x000fe2000f8e18ff */
[----:B------:R-:W-:Y:S01]  /*60b0*/  UISETP.NE.AND.EX UP0, UPT, UR45, URZ, UPT, UP0 ;  /* 0x000000ff2d00728c */ /* 0x000fe2000bf05300 */
[----:B------:R-:W-:Y:S01]  /*60c0*/  ISETP.NE.AND P5, PT, R115, RZ, PT ;  /* 0x000000ff7300720c */ /* 0x000fe20003fa5270 */
[----:B------:R-:W-:Y:S01]  /*60d0*/  IMAD.U32 R71, RZ, RZ, UR5 ;  /* 0x00000005ff477e24 */ /* 0x000fe2000f8e00ff */
[----:B------:R-:W-:Y:S01]  /*60e0*/  ISETP.NE.AND.EX P0, PT, R93, RZ, PT, P1 ;  /* 0x000000ff5d00720c */ /* 0x000fe20003f05310 */
[----:B------:R-:W-:Y:S01]  /*60f0*/  IMAD.U32 R2, RZ, RZ, UR6 ;  /* 0x00000006ff027e24 */ /* 0x000fe2000f8e00ff */
[----:B------:R-:W-:Y:S11]  /*6100*/  @!P2 BRA `(.L_x_110) ;  /* 0x000000000020a947 */ /* 0x000ff60003800000 */
[----:B------:R-:W-:Y:S04]  /*6110*/  ISETP.NE.U32.AND P2, PT, R86, RZ, PT ;  /* 0x000000ff5600720c */ /* 0x000fe80003f45070 */
[----:B------:R-:W-:Y:S11]  /*6120*/  ISETP.NE.AND.EX P2, PT, R87, RZ, PT, P2 ;  /* 0x000000ff5700720c */ /* 0x000ff60003f45320 */
[----:B------:R-:W-:Y:S02]  /*6130*/  @!UPT UIADD3 URZ, UPT, UPT, URZ, URZ, URZ ;  /* 0x000000fffffff290 */ /* 0x000fe4000fffe0ff */
[----:B------:R-:W1:Y:S01]  /*6140*/  @P2 LDC.64 R6, c[0x0][0x8a8] ;  /* 0x00022a00ff062b82 */ /* 0x000e620000000a00 */
[----:B------:R-:W-:Y:S04]  /*6150*/  @P2 IMAD R3, R88, UR36, RZ ;  /* 0x0000002458032c24 */ /* 0x000fe8000f8e02ff */
[----:B-1----:R-:W-:Y:S05]  /*6160*/  @P2 IMAD.WIDE R6, R3, 0x4, R6 ;  /* 0x0000000403062825 */ /* 0x002fea00078e0206 */
[----:B-----5:R1:W5:Y:S02]  /*6170*/  @P2 LDG.E R47, desc[UR46][R6.64] ;  /* 0x0000002e062f2981 */ /* 0x020364000c1e1900 */
[----:B-1----:R-:W3:Y:S02]  /*6180*/  @!P2 LDC R47, c[0x0][0x8a0] ;  /* 0x00022800ff2fab82 */ /* 0x002ee40000000800 */
.L_x_110:
[----:B------:R-:W-:Y:S05]  /*6190*/  @P3 BRA P0, `(.L_x_111) ;  /* 0x0000000000343947 */ /* 0x000fea0000000000 */
[----:B------:R-:W-:Y:S02]  /*61a0*/  ISETP.NE.AND.EX P1, PT, R93, RZ, PT, P1 ;  /* 0x000000ff5d00720c */ /* 0x000fe40003f25310 */
[----:B------:R-:W-:Y:S11]  /*61b0*/  PLOP3.LUT P0, PT, PT, PT, PT, 0x80, 0x8 ;  /* 0x000000000008781c */ /* 0x000ff60003f0f070 */
[----:B------:R-:W-:Y:S02]  /*61c0*/  @P1 LOP3.LUT P2, RZ, R98, 0xff, RZ, 0xc0, !PT ;  /* 0x000000ff62ff1812 */ /* 0x000fe4000784c0ff */
[----:B------:R-:W-:Y:S02]  /*61d0*/  @P1 ISETP.NE.U32.AND P3, PT, RZ, UR38, PT ;  /* 0x00000026ff001c0c */ /* 0x000fe4000bf65070 */
[----:B------:R-:W-:Y:S02]  /*61e0*/  @P1 PLOP3.LUT P0, PT, P2, PT, PT, 0x80, 0x8 ;  /* 0x000000000008181c */ /* 0x000fe4000170f070 */
[C---:B--2--5:R-:W-:Y:S02]  /*61f0*/  @P1 FSETP.NEU.AND P2, PT, R48.reuse, RZ, PT ;  /* 0x000000ff3000120b */ /* 0x064fe40003f4d000 */
[----:B------:R-:W-:Y:S02]  /*6200*/  @P1 ISETP.NE.AND.EX P3, PT, RZ, UR39, PT, P3 ;  /* 0x00000027ff001c0c */ /* 0x000fe4000bf65330 */
[----:B------:R-:W-:Y:S02]  /*6210*/  @P1 SEL R3, RZ, 0xffffffff, P2 ;  /* 0xffffffffff031807 */ /* 0x000fe40001000000 */
[----:B------:R-:W-:Y:S05]  /*6220*/  @!P1 FSETP.EQ.AND P5, PT, R48, RZ, PT ;  /* 0x000000ff3000920b */ /* 0x000fea0003fa2000 */
[----:B------:R-:W-:Y:S04]  /*6230*/  @!P0 SEL R3, RZ, 0xffffffff, P3 ;  /* 0xffffffffff038807 */ /* 0x000fe80001800000 */
[----:B------:R-:W-:Y:S04]  /*6240*/  @P1 LOP3.LUT R3, R3, 0x1, RZ, 0xc0, !PT ;  /* 0x0000000103031812 */ /* 0x000fe800078ec0ff */
[----:B------:R-:W-:Y:S04]  /*6250*/  @P1 ISETP.EQ.U32.AND P5, PT, R3, 0x1, PT ;  /* 0x000000010300180c */ /* 0x000fe80003fa2070 */
[----:B------:R-:W-:Y:S09]  /*6260*/  P2R R115, PR, RZ, 0x20 ;  /* 0x00000020ff737803 */ /* 0x000ff20000000000 */
.L_x_111:
[----:B------:R-:W-:Y:S05]  /*6270*/  BRA.U !UP0, `(.L_x_112) ;  /* 0x0000000108187547 */ /* 0x000fea000b800000 */
[----:B------:R-:W-:Y:S01]  /*6280*/  ISETP.LE.AND P0, PT, R100, UR41, PT ;  /* 0x0000002964007c0c */ /* 0x000fe2000bf03270 */
[----:B------:R-:W-:Y:S05]  /*6290*/  VIADD R2, R110, UR42 ;  /* 0x0000002a6e027c36 */ /* 0x000fea0008000000 */
[----:B------:R-:W-:Y:S02]  /*62a0*/  ISETP.GE.OR P0, PT, R2, UR49, P0 ;  /* 0x0000003102007c0c */ /* 0x000fe40008706670 */
[----:B------:R-:W-:Y:S11]  /*62b0*/  PRMT R2, RZ, 0x7610, R2 ;  /* 0x00007610ff027816 */ /* 0x000ff60000000002 */
[----:B------:R-:W4:Y:S02]  /*62c0*/  @!P0 LDG.E.U16 R2, desc[UR46][R4.64] ;  /* 0x0000002e04028981 */ /* 0x000f24000c1e1500 */
[----:B----4-:R-:W-:Y:S07]  /*62d0*/  HADD2.F32 R2, -RZ, R2.H0_H0 ;  /* 0x20000002ff027230 */ /* 0x010fee0000004100 */
.L_x_112:
[----:B------:R-:W-:Y:S01]  /*62e0*/  @!P5 SHF.L.U32 R3, R71, 0x1f, RZ ;  /* 0x0000001f4703d819 */ /* 0x000fe200000006ff */
[----:B------:R-:W-:Y:S01]  /*62f0*/  IMAD.U32 R68, RZ, RZ, UR56 ;  /* 0x00000038ff447e24 */ /* 0x000fe2000f8e00ff */
[----:B------:R-:W-:Y:S01]  /*6300*/  LEA R116, R84, UR48, 0x3 ;  /* 0x0000003054747c11 */ /* 0x000fe2000f8e18ff */
[----:B------:R-:W-:Y:S01]  /*6310*/  IMAD.SHL.U32 R119, R105, 0x10, RZ ;  /* 0x0000001069777824 */ /* 0x000fe200078e00ff */
[----:B------:R1:W4:Y:S01]  /*6320*/  @!P5 SYNCS.PHASECHK.TRANS64.TRYWAIT P1, [R0+URZ+0xa0], R3 ;  /* 0x0000a0030000d5a7 */ /* 0x00032200080211ff */
[----:B------:R-:W-:Y:S01]  /*6330*/  ISETP.NE.U32.AND P3, PT, RZ, UR38, PT ;  /* 0x00000026ff007c0c */ /* 0x000fe2000bf65070 */
[----:B------:R-:W-:Y:S01]  /*6340*/  IMAD.SHL.U32 R68, R68, 0x2000, RZ ;  /* 0x0000200044447824 */ /* 0x000fe200078e00ff */
[----:B--2--5:R-:W-:Y:S01]  /*6350*/  FSETP.NEU.AND P2, PT, R48, RZ, PT ;  /* 0x000000ff3000720b */ /* 0x024fe20003f4d000 */
[----:B------:R-:W-:Y:S01]  /*6360*/  IMAD.SHL.U32 R118, R104, 0x10, RZ ;  /* 0x0000001068767824 */ /* 0x000fe200078e00ff */
[----:B------:R-:W-:Y:S01]  /*6370*/  ISETP.NE.AND.EX P3, PT, RZ, UR39, PT, P3 ;  /* 0x00000027ff007c0c */ /* 0x000fe2000bf65330 */
[----:B------:R-:W-:Y:S01]  /*6380*/  IMAD.IADD R63, R111, 0x1, R68 ;  /* 0x000000016f3f7824 */ /* 0x000fe200078e0244 */
[----:B------:R-:W-:Y:S01]  /*6390*/  SEL R4, RZ, 0xffffffff, P2 ;  /* 0xffffffffff047807 */ /* 0x000fe20001000000 */
[----:B------:R-:W-:Y:S01]  /*63a0*/  BSSY B1, `(.L_x_113) ;  /* 0x0000033000017945 */ /* 0x000fe20003800000 */
[----:B------:R-:W-:Y:S01]  /*63b0*/  SEL R5, RZ, 0xffffffff, P3 ;  /* 0xffffffffff057807 */ /* 0x000fe20001800000 */
[----:B------:R-:W-:Y:S01]  /*63c0*/  IMAD.IADD R62, R63, 0x1, R119 ;  /* 0x000000013f3e7824 */ /* 0x000fe200078e0277 */
[----:B------:R-:W-:Y:S01]  /*63d0*/  LOP3.LUT P3, R117, R98, 0xff, RZ, 0xc0, !PT ;  /* 0x000000ff62757812 */ /* 0x000fe2000786c0ff */
[----:B------:R-:W-:Y:S01]  /*63e0*/  IMAD.MOV.U32 R70, RZ, RZ, 0x1 ;  /* 0x00000001ff467424 */ /* 0x000fe200078e00ff */
[----:B------:R-:W-:Y:S01]  /*63f0*/  CS2R R82, SRZ ;  /* 0x0000000000527805 */ /* 0x000fe2000001ff00 */
[----:B------:R-:W-:Y:S01]  /*6400*/  IMAD R51, R84, 0x40, R85 ;  /* 0x0000004054337824 */ /* 0x000fe200078e0255 */
[----:B------:R-:W-:Y:S01]  /*6410*/  @P4 SEL R4, R5, R4, !P3 ;  /* 0x0000000405044207 */ /* 0x000fe20005800000 */
[----:B------:R-:W-:Y:S01]  /*6420*/  IMAD.U32 R69, RZ, RZ, UR56 ;  /* 0x00000038ff457e24 */ /* 0x000fe2000f8e00ff */
[----:B------:R-:W-:Y:S02]  /*6430*/  CS2R R80, SRZ ;  /* 0x0000000000507805 */ /* 0x000fe4000001ff00 */
[----:B------:R-:W-:Y:S02]  /*6440*/  CS2R R74, SRZ ;  /* 0x00000000004a7805 */ /* 0x000fe4000001ff00 */
[----:B------:R-:W-:Y:S02]  /*6450*/  LOP3.LUT R4, R4, 0x1, RZ, 0xc0, !PT ;  /* 0x0000000104047812 */ /* 0x000fe400078ec0ff */
[----:B------:R-:W-:Y:S02]  /*6460*/  CS2R R72, SRZ ;  /* 0x0000000000487805 */ /* 0x000fe4000001ff00 */
[----:B------:R-:W-:Y:S02]  /*6470*/  CS2R R66, SRZ ;  /* 0x0000000000427805 */ /* 0x000fe4000001ff00 */
[----:B------:R-:W-:Y:S02]  /*6480*/  CS2R R64, SRZ ;  /* 0x0000000000407805 */ /* 0x000fe4000001ff00 */
[----:B------:R-:W-:Y:S02]  /*6490*/  ISETP.NE.U32.AND P2, PT, R4, 0x1, PT ;  /* 0x000000010400780c */ /* 0x000fe40003f45070 */
[----:B------:R-:W-:Y:S02]  /*64a0*/  CS2R R58, SRZ ;  /* 0x00000000003a7805 */ /* 0x000fe4000001ff00 */
[----:B-1----:R-:W-:Y:S02]  /*64b0*/  SHF.L.U32 R3, R108, 0x1f, RZ ;  /* 0x0000001f6c037819 */ /* 0x002fe400000006ff */
[----:B------:R-:W-:Y:S02]  /*64c0*/  CS2R R56, SRZ ;  /* 0x0000000000387805 */ /* 0x000fe4000001ff00 */
[----:B------:R-:W-:Y:S01]  /*64d0*/  P2R R76, PR, RZ, 0x4 ;  /* 0x00000004ff4c7803 */ /* 0x000fe20000000000 */
[----:B------:R-:W-:Y:S01]  /*64e0*/  IMAD.IADD R61, R63, 0x1, R118 ;  /* 0x000000013f3d7824 */ /* 0x000fe200078e0276 */
[----:B------:R1:W2:Y:S01]  /*64f0*/  SYNCS.PHASECHK.TRANS64.TRYWAIT P0, [R116+URZ+0x100], R3 ;  /* 0x00010003740075a7 */ /* 0x0002a200080011ff */
[----:B------:R-:W-:Y:S01]  /*6500*/  IMAD.IADD R60, R109, 0x1, R62 ;  /* 0x000000016d3c7824 */ /* 0x000fe200078e023e */
[----:B----4-:R-:W-:Y:S01]  /*6510*/  @!P5 SEL R70, RZ, 0x1, !P1 ;  /* 0x00000001ff46d807 */ /* 0x010fe20004800000 */
[----:B-1----:R-:W-:Y:S06]  /*6520*/  @P5 BRA `(.L_x_114) ;  /* 0x0000000000685947 */ /* 0x002fec0003800000 */
[----:B------:R-:W-:Y:S01]  /*6530*/  ISETP.NE.AND P1, PT, R70, RZ, PT ;  /* 0x000000ff4600720c */ /* 0x000fe20003f25270 */
[----:B------:R-:W-:Y:S01]  /*6540*/  BSSY B0, `(.L_x_115) ;  /* 0x000000d000007945 */ /* 0x000fe20003800000 */
[----:B------:R-:W-:Y:S02]  /*6550*/  CS2R R58, SRZ ;  /* 0x00000000003a7805 */ /* 0x000fe4000001ff00 */
[----:B------:R-:W-:Y:S02]  /*6560*/  CS2R R56, SRZ ;  /* 0x0000000000387805 */ /* 0x000fe4000001ff00 */
[----:B------:R-:W-:Y:S02]  /*6570*/  CS2R R66, SRZ ;  /* 0x0000000000427805 */ /* 0x000fe4000001ff00 */
[----:B------:R-:W-:Y:S02]  /*6580*/  CS2R R64, SRZ ;  /* 0x0000000000407805 */ /* 0x000fe4000001ff00 */
[----:B------:R-:W-:Y:S02]  /*6590*/  CS2R R74, SRZ ;  /* 0x00000000004a7805 */ /* 0x000fe4000001ff00 */
[----:B------:R-:W-:Y:S02]  /*65a0*/  CS2R R72, SRZ ;  /* 0x0000000000487805 */ /* 0x000fe4000001ff00 */
[----:B------:R-:W-:Y:S02]  /*65b0*/  CS2R R82, SRZ ;  /* 0x0000000000527805 */ /* 0x000fe4000001ff00 */
[----:B------:R-:W-:Y:S01]  /*65c0*/  CS2R R80, SRZ ;  /* 0x0000000000507805 */ /* 0x000fe2000001ff00 */
[----:B------:R-:W-:Y:S06]  /*65d0*/  @P1 BRA `(.L_x_116) ;  /* 0x00000000000c1947 */ /* 0x000fec0003800000 */
[----:B------:R-:W-:Y:S04]  /*65e0*/  SHF.L.U32 R4, R71, 0x1f, RZ ;  /* 0x0000001f47047819 */ /* 0x000fe800000006ff */
[----:B------:R-:W1:Y:S02]  /*65f0*/  SYNCS.PHASECHK.TRANS64.TRYWAIT P1, [R0+URZ+0xa0], R4 ;  /* 0x0000a004000075a7 */ /* 0x000e6400080211ff */
[----:B-1----:R-:W-:Y:S05]  /*6600*/  @!P1 BRA `(.L_x_117) ;  /* 0x00000028002c9947 */ /* 0x002fea0003800000 */
.L_x_116:
[----:B------:R-:W-:Y:S05]  /*6610*/  BSYNC B0 ;  /* 0x0000000000007941 */ /* 0x000fea0003800000 */
.L_x_115:
[----:B------:R-:W-:Y:S01]  /*6620*/  ISETP.NE.AND P1, PT, R76, RZ, PT ;  /* 0x000000ff4c00720c */ /* 0x000fe20003f25270 */
[----:B------:R-:W-:Y:S04]  /*6630*/  UIADD3 UR5, UPT, UPT, UR56, 0x1, URZ ;  /* 0x0000000138057890 */ /* 0x000fe8000fffe0ff */
[----:B------:R-:W-:Y:S04]  /*6640*/  UISETP.NE.AND UP0, UPT, UR5, 0x3, UPT ;  /* 0x000000030500788c */ /* 0x000fe8000bf05270 */
[----:B------:R-:W-:Y:S02]  /*6650*/  USEL UR4, URZ, 0x1, UP0 ;  /* 0x00000001ff047887 */ /* 0x000fe40008000000 */
[----:B------:R-:W-:Y:S02]  /*6660*/  USEL UR5, UR5, URZ, UP0 ;  /* 0x000000ff05057287 */ /* 0x000fe40008000000 */
[----:B------:R4:W1:Y:S02]  /*6670*/  @P1 LDS.128 R56, [R63] ;  /* 0x000000003f381984 */ /* 0x0008640000000c00 */
[----:B------:R-:W-:Y:S02]  /*6680*/  LOP3.LUT R71, R71, UR4, RZ, 0x3c, !PT ;  /* 0x0000000447477c12 */ /* 0x000fe4000f8e3cff */
[----:B------:R4:W1:Y:S01]  /*6690*/  @P1 LDS.128 R64, [R62+0x10] ;  /* 0x000010003e401984 */ /* 0x0008620000000c00 */
[----:B------:R-:W-:Y:S03]  /*66a0*/  IMAD.U32 R69, RZ, RZ, UR5 ;  /* 0x00000005ff457e24 */ /* 0x000fe6000f8e00ff */
[----:B------:R4:W1:Y:S04]  /*66b0*/  @P1 LDS.128 R72, [R61+0x20] ;  /* 0x000020003d481984 */ /* 0x0008680000000c00 */
[----:B------:R4:W1:Y:S02]  /*66c0*/  @P1 LDS.128 R80, [R60+0x10] ;  /* 0x000010003c501984 */ /* 0x0008640000000c00 */
.L_x_114:
[----:B------:R-:W-:Y:S05]  /*66d0*/  BSYNC B1 ;  /* 0x0000000000017941 */ /* 0x000fea0003800000 */
.L_x_113:
[----:B-1----:R-:W-:Y:S04]  /*66e0*/  SHF.R.U32.HI R0, RZ, 0x15, R51 ;  /* 0x00000015ff007819 */ /* 0x002fe80000011633 */
[----:B------:R-:W-:Y:S01]  /*66f0*/  LOP3.LUT P1, RZ, R0, 0x3, R103, 0x48, !PT ;  /* 0x0000000300ff7812 */ /* 0x000fe20007824867 */
[----:B------:R-:W-:Y:S01]  /*6700*/  @!UPT UIADD3 URZ, UPT, UPT, URZ, URZ, URZ ;  /* 0x000000fffffff290 */ /* 0x000fe2000fffe0ff */
[----:B--2---:R-:W-:Y:S11]  /*6710*/  @P0 BRA `(.L_x_118) ;  /* 0x0000000000080947 */ /* 0x004ff60003800000 */
[----:B------:R-:W1:Y:S02]  /*6720*/  SYNCS.PHASECHK.TRANS64.TRYWAIT P0, [R116+URZ+0x100], R3 ;  /* 0x00010003740075a7 */ /* 0x000e6400080011ff */
[----:B-1----:R-:W-:Y:S05]  /*6730*/  @!P0 BRA `(.L_x_119) ;  /* 0x0000002400f48947 */ /* 0x002fea0003800000 */
.L_x_118:
[----:B------:R-:W-:Y:S05]  /*6740*/  @!P1 BRA `(.L_x_120) ;  /* 0x0000000000409947 */ /* 0x000fea0003800000 */
[----:B------:R-:W2:Y:S01]  /*6750*/  LDCU.64 UR8, c[0x4][0x70] ;  /* 0x01000e00ff0877ac */ /* 0x000ea20008000a00 */
[----:B------:R-:W-:Y:S01]  /*6760*/  MOV R15, 0x0 ;  /* 0x00000000000f7802 */ /* 0x000fe20000000f00 */
[----:B------:R-:W-:Y:S02]  /*6770*/  HFMA2 R12, -RZ, RZ, 0, 5.9604644775390625e-08 ;  /* 0x00000001ff0c7431 */ /* 0x000fe400000001ff */
[----:B------:R-:W-:Y:S02]  /*6780*/  IMAD.MOV.U32 R8, RZ, RZ, 0x192 ;  /* 0x00000192ff087424 */ /* 0x000fe400078e00ff */
[----:B------:R-:W-:Y:S01]  /*6790*/  IMAD.MOV.U32 R13, RZ, RZ, RZ ;  /* 0x000000ffff0d7224 */ /* 0x000fe200078e00ff */
[----:B------:R-:W5:Y:S01]  /*67a0*/  LDCU.64 UR6, c[0x4][0x78] ;  /* 0x01000f00ff0677ac */ /* 0x000f620008000a00 */
[----:B------:R-:W1:Y:S01]  /*67b0*/  LDC.64 R14, c[0x4][R15] ;  /* 0x010000000f0e7b82 */ /* 0x000e620000000a00 */
[----:B------:R-:W3:Y:S01]  /*67c0*/  LDCU.64 UR4, c[0x4][0x10] ;  /* 0x01000200ff0477ac */ /* 0x000ee20008000a00 */
[----:B--2---:R-:W-:Y:S01]  /*67d0*/  MOV R5, UR9 ;  /* 0x0000000900057c02 */ /* 0x004fe20008000f00 */
[----:B------:R-:W-:Y:S01]  /*67e0*/  IMAD.U32 R4, RZ, RZ, UR8 ;  /* 0x00000008ff047e24 */ /* 0x000fe2000f8e00ff */
[----:B-----5:R-:W-:Y:S01]  /*67f0*/  MOV R7, UR7 ;  /* 0x0000000700077c02 */ /* 0x020fe20008000f00 */
[----:B------:R-:W-:Y:S01]  /*6800*/  IMAD.U32 R6, RZ, RZ, UR6 ;  /* 0x00000006ff067e24 */ /* 0x000fe2000f8e00ff */
[----:B---3--:R-:W-:Y:S01]  /*6810*/  MOV R11, UR5 ;  /* 0x00000005000b7c02 */ /* 0x008fe20008000f00 */
[----:B------:R-:W-:Y:S02]  /*6820*/  IMAD.U32 R10, RZ, RZ, UR4 ;  /* 0x00000004ff0a7e24 */ /* 0x000fe4000f8e00ff */
[----:B------:R-:W-:Y:S07]  /*6830*/  LEPC R20, `(.L_x_120) ;  /* 0x000000001014794e */ /* 0x000fee0000000000 */
[----:B-1--4-:R-:W-:Y:S05]  /*6840*/  CALL.ABS.NOINC R14 ;  /* 0x000000000e007343 */ /* 0x012fea0003c00000 */
.L_x_120:
[----:B------:R-:W-:Y:S05]  /*6850*/  WARPSYNC.ALL ;  /* 0x0000000000007948 */ /* 0x000fea0003800000 */
[----:B------:R-:W-:Y:S01]  /*6860*/  R2UR UR4, R51 ;  /* 0x00000000330472ca */ /* 0x000fe200000e0000 */
[--C-:B------:R-:W-:Y:S01]  /*6870*/  HADD2.F32 R49, -RZ, R56.reuse.H0_H0 ;  /* 0x20000038ff317230 */ /* 0x100fe20000004100 */
[----:B------:R-:W-:Y:S01]  /*6880*/  ISETP.NE.AND P0, PT, R112, RZ, PT ;  /* 0x000000ff7000720c */ /* 0x000fe20003f05270 */
[----:B------:R-:W-:Y:S01]  /*6890*/  HADD2.F32 R50, -RZ, R56.H1_H1 ;  /* 0x30000038ff327230 */ /* 0x000fe20000004100 */
[----:B------:R-:W-:Y:S09]  /*68a0*/  BSSY.RECONVERGENT B0, `(.L_x_121) ;  /* 0x0000083000007945 */ /* 0x000ff20003800200 */
[----:B------:R-:W3:Y:S02]  /*68b0*/  LDTM.x32 R4, tmem[UR4] ;  /* 0x00000004000479ee */ /* 0x000ee400082c0000 */
[C-C-:B---3--:R-:W-:Y:S01]  /*68c0*/  FFMA R0, R47.reuse, R4, R2.reuse ;  /* 0x000000042f007223 */ /* 0x148fe20000000002 */
[C-C-:B-1----:R-:W-:Y:S01]  /*68d0*/  FFMA R3, R47.reuse, R5, R2.reuse ;  /* 0x000000052f037223 */ /* 0x142fe20000000002 */
[C-C-:B------:R-:W-:Y:S01]  /*68e0*/  FFMA R6, R47.reuse, R6, R2.reuse ;  /* 0x000000062f067223 */ /* 0x140fe20000000002 */
        /* <DEDUP_REMOVED lines=26> */
[--C-:B------:R-:W-:Y:S02]  /*6a90*/  HADD2.F32 R32, -RZ, R57.reuse.H0_H0 ;  /* 0x20000039ff207230 */ /* 0x100fe40000004100 */
[C-C-:B------:R-:W-:Y:S01]  /*6aa0*/  FFMA R29, R47.reuse, R33, R2.reuse ;  /* 0x000000212f1d7223 */ /* 0x140fe20000000002 */
[----:B------:R-:W-:Y:S02]  /*6ab0*/  HADD2.F32 R33, -RZ, R57.H1_H1 ;  /* 0x30000039ff217230 */ /* 0x000fe40000004100 */
[C-C-:B------:R-:W-:Y:S01]  /*6ac0*/  FFMA R34, R47.reuse, R34, R2.reuse ;  /* 0x000000222f227223 */ /* 0x140fe20000000002 */
[----:B------:R-:W-:Y:S01]  /*6ad0*/  FFMA R35, R47, R35, R2 ;  /* 0x000000232f237223 */ /* 0x000fe20000000002 */
[C---:B------:R-:W-:Y:S01]  /*6ae0*/  FFMA R0, R48.reuse, R49, R0 ;  /* 0x0000003130007223 */ /* 0x040fe20000000000 */
[--C-:B------:R-:W-:Y:S02]  /*6af0*/  HADD2.F32 R49, -RZ, R58.reuse.H0_H0 ;  /* 0x2000003aff317230 */ /* 0x100fe40000004100 */
[C---:B------:R-:W-:Y:S01]  /*6b00*/  FFMA R3, R48.reuse, R50, R3 ;  /* 0x0000003230037223 */ /* 0x040fe20000000003 */
[C---:B------:R-:W-:Y:S01]  /*6b10*/  FFMA R6, R48.reuse, R32, R6 ;  /* 0x0000002030067223 */ /* 0x040fe20000000006 */
[----:B------:R-:W-:Y:S02]  /*6b20*/  HADD2.F32 R32, -RZ, R58.H1_H1 ;  /* 0x3000003aff207230 */ /* 0x000fe40000004100 */
[C---:B------:R-:W-:Y:S01]  /*6b30*/  FFMA R7, R48.reuse, R33, R7 ;  /* 0x0000002130077223 */ /* 0x040fe20000000007 */
[C---:B------:R-:W-:Y:S01]  /*6b40*/  FFMA R4, R48.reuse, R49, R4 ;  /* 0x0000003130047223 */ /* 0x040fe20000000004 */
[----:B------:R-:W-:Y:S01]  /*6b50*/  F2FP.RELU.F16.F32.PACK_AB R52, R3, R0 ;  /* 0x000000000334723e */ /* 0x000fe200000008ff */
[--C-:B------:R-:W-:Y:S02]  /*6b60*/  HADD2.F32 R0, -RZ, R59.reuse.H0_H0 ;  /* 0x2000003bff007230 */ /* 0x100fe40000004100 */
[C---:B------:R-:W-:Y:S01]  /*6b70*/  FFMA R5, R48.reuse, R32, R5 ;  /* 0x0000002030057223 */ /* 0x040fe20000000005 */
[----:B------:R-:W-:Y:S01]  /*6b80*/  HADD2.F32 R3, -RZ, R59.H1_H1 ;  /* 0x3000003bff037230 */ /* 0x000fe20000004100 */
[----:B------:R-:W-:Y:S01]  /*6b90*/  F2FP.RELU.F16.F32.PACK_AB R53, R7, R6 ;  /* 0x000000060735723e */ /* 0x000fe200000008ff */
[----:B------:R-:W-:Y:S02]  /*6ba0*/  HADD2.F32 R6, -RZ, R83.H1_H1 ;  /* 0x30000053ff067230 */ /* 0x000fe40000004100 */
[C---:B------:R-:W-:Y:S01]  /*6bb0*/  FFMA R10, R48.reuse, R0, R10 ;  /* 0x00000000300a7223 */ /* 0x040fe2000000000a */
[--C-:B------:R-:W-:Y:S02]  /*6bc0*/  HADD2.F32 R0, -RZ, R64.reuse.H0_H0 ;  /* 0x20000040ff007230 */ /* 0x100fe40000004100 */
[C---:B------:R-:W-:Y:S01]  /*6bd0*/  FFMA R11, R48.reuse, R3, R11 ;  /* 0x00000003300b7223 */ /* 0x040fe2000000000b */
[----:B------:R-:W-:Y:S01]  /*6be0*/  F2FP.RELU.F16.F32.PACK_AB R54, R5, R4 ;  /* 0x000000040536723e */ /* 0x000fe200000008ff */
[----:B------:R-:W-:Y:S02]  /*6bf0*/  HADD2.F32 R3, -RZ, R64.H1_H1 ;  /* 0x30000040ff037230 */ /* 0x000fe40000004100 */
[C---:B------:R-:W-:Y:S01]  /*6c00*/  FFMA R8, R48.reuse, R0, R8 ;  /* 0x0000000030087223 */ /* 0x040fe20000000008 */
[--C-:B------:R-:W-:Y:S01]  /*6c10*/  HADD2.F32 R4, -RZ, R65.reuse.H0_H0 ;  /* 0x20000041ff047230 */ /* 0x100fe20000004100 */
[----:B------:R-:W-:Y:S01]  /*6c20*/  F2FP.RELU.F16.F32.PACK_AB R55, R11, R10 ;  /* 0x0000000a0b37723e */ /* 0x000fe200000008ff */
[----:B------:R-:W-:Y:S02]  /*6c30*/  HADD2.F32 R0, -RZ, R65.H1_H1 ;  /* 0x30000041ff007230 */ /* 0x000fe40000004100 */
[C---:B------:R-:W-:Y:S01]  /*6c40*/  FFMA R9, R48.reuse, R3, R9 ;  /* 0x0000000330097223 */ /* 0x040fe20000000009 */
[--C-:B------:R-:W-:Y:S02]  /*6c50*/  HADD2.F32 R3, -RZ, R66.reuse.H0_H0 ;  /* 0x20000042ff037230 */ /* 0x100fe40000004100 */
[C---:B------:R-:W-:Y:S01]  /*6c60*/  FFMA R14, R48.reuse, R4, R14 ;  /* 0x00000004300e7223 */ /* 0x040fe2000000000e */
[----:B------:R1:W-:Y:S01]  /*6c70*/  STS.128 [R63], R52 ;  /* 0x000000343f007388 */ /* 0x0003e20000000c00 */
[C---:B------:R-:W-:Y:S01]  /*6c80*/  FFMA R15, R48.reuse, R0, R15 ;  /* 0x00000000300f7223 */ /* 0x040fe2000000000f */
[----:B------:R-:W-:Y:S02]  /*6c90*/  HADD2.F32 R0, -RZ, R66.H1_H1 ;  /* 0x30000042ff007230 */ /* 0x000fe40000004100 */
[C---:B------:R-:W-:Y:S01]  /*6ca0*/  FFMA R12, R48.reuse, R3, R12 ;  /* 0x00000003300c7223 */ /* 0x040fe2000000000c */
[--C-:B------:R-:W-:Y:S01]  /*6cb0*/  HADD2.F32 R4, -RZ, R67.reuse.H0_H0 ;  /* 0x20000043ff047230 */ /* 0x100fe20000004100 */
[----:B------:R-:W-:Y:S01]  /*6cc0*/  F2FP.RELU.F16.F32.PACK_AB R8, R9, R8 ;  /* 0x000000080908723e */ /* 0x000fe200000008ff */
[--C-:B------:R-:W-:Y:S02]  /*6cd0*/  HADD2.F32 R3, -RZ, R72.reuse.H0_H0 ;  /* 0x20000048ff037230 */ /* 0x100fe40000004100 */
[C---:B------:R-:W-:Y:S01]  /*6ce0*/  FFMA R13, R48.reuse, R0, R13 ;  /* 0x00000000300d7223 */ /* 0x040fe2000000000d */
[----:B------:R-:W-:Y:S02]  /*6cf0*/  HADD2.F32 R0, -RZ, R67.H1_H1 ;  /* 0x30000043ff007230 */ /* 0x000fe40000004100 */
[C---:B------:R-:W-:Y:S01]  /*6d00*/  FFMA R18, R48.reuse, R4, R18 ;  /* 0x0000000430127223 */ /* 0x040fe20000000012 */
[----:B------:R-:W-:Y:S01]  /*6d10*/  HADD2.F32 R4, -RZ, R72.H1_H1 ;  /* 0x30000048ff047230 */ /* 0x000fe20000004100 */
[----:B------:R-:W-:Y:S01]  /*6d20*/  F2FP.RELU.F16.F32.PACK_AB R9, R15, R14 ;  /* 0x0000000e0f09723e */ /* 0x000fe200000008ff */
[----:B------:R-:W-:Y:S02]  /*6d30*/  HADD2.F32 R5, -RZ, R83.H0_H0 ;  /* 0x20000053ff057230 */ /* 0x000fe40000004100 */
[C---:B------:R-:W-:Y:S01]  /*6d40*/  FFMA R19, R48.reuse, R0, R19 ;  /* 0x0000000030137223 */ /* 0x040fe20000000013 */
[--C-:B------:R-:W-:Y:S02]  /*6d50*/  HADD2.F32 R0, -RZ, R73.reuse.H0_H0 ;  /* 0x20000049ff007230 */ /* 0x100fe40000004100 */
[C---:B------:R-:W-:Y:S01]  /*6d60*/  FFMA R16, R48.reuse, R3, R16 ;  /* 0x0000000330107223 */ /* 0x040fe20000000010 */
[C---:B------:R-:W-:Y:S01]  /*6d70*/  FFMA R17, R48.reuse, R4, R17 ;  /* 0x0000000430117223 */ /* 0x040fe20000000011 */
[----:B------:R-:W-:Y:S01]  /*6d80*/  HADD2.F32 R3, -RZ, R73.H1_H1 ;  /* 0x30000049ff037230 */ /* 0x000fe20000004100 */
[----:B------:R-:W-:Y:S01]  /*6d90*/  F2FP.RELU.F16.F32.PACK_AB R10, R13, R12 ;  /* 0x0000000c0d0a723e */ /* 0x000fe200000008ff */
[C---:B------:R-:W-:Y:S01]  /*6da0*/  FFMA R22, R48.reuse, R0, R22 ;  /* 0x0000000030167223 */ /* 0x040fe20000000016 */
[--C-:B------:R-:W-:Y:S01]  /*6db0*/  HADD2.F32 R0, -RZ, R74.reuse.H0_H0 ;  /* 0x2000004aff007230 */ /* 0x100fe20000004100 */
[----:B------:R-:W-:Y:S01]  /*6dc0*/  F2FP.RELU.F16.F32.PACK_AB R11, R19, R18 ;  /* 0x00000012130b723e */ /* 0x000fe200000008ff */
[C---:B------:R-:W-:Y:S01]  /*6dd0*/  FFMA R23, R48.reuse, R3, R23 ;  /* 0x0000000330177223 */ /* 0x040fe20000000017 */
[----:B------:R-:W-:Y:S01]  /*6de0*/  HADD2.F32 R3, -RZ, R74.H1_H1 ;  /* 0x3000004aff037230 */ /* 0x000fe20000004100 */
[----:B------:R-:W-:Y:S01]  /*6df0*/  F2FP.RELU.F16.F32.PACK_AB R16, R17, R16 ;  /* 0x000000101110723e */ /* 0x000fe200000008ff */
[C---:B------:R-:W-:Y:S01]  /*6e00*/  FFMA R20, R48.reuse, R0, R20 ;  /* 0x0000000030147223 */ /* 0x040fe20000000014 */
[----:B------:R1:W-:Y:S01]  /*6e10*/  STS.128 [R62+0x10], R8 ;  /* 0x000010083e007388 */ /* 0x0003e20000000c00 */
[--C-:B------:R-:W-:Y:S02]  /*6e20*/  HADD2.F32 R4, -RZ, R75.reuse.H0_H0 ;  /* 0x2000004bff047230 */ /* 0x100fe40000004100 */
[C---:B------:R-:W-:Y:S01]  /*6e30*/  FFMA R21, R48.reuse, R3, R21 ;  /* 0x0000000330157223 */ /* 0x040fe20000000015 */
[----:B------:R-:W-:Y:S01]  /*6e40*/  HADD2.F32 R0, -RZ, R75.H1_H1 ;  /* 0x3000004bff007230 */ /* 0x000fe20000004100 */
[----:B------:R-:W-:Y:S01]  /*6e50*/  F2FP.RELU.F16.F32.PACK_AB R17, R23, R22 ;  /* 0x000000161711723e */ /* 0x000fe200000008ff */
[--C-:B------:R-:W-:Y:S02]  /*6e60*/  HADD2.F32 R3, -RZ, R80.reuse.H0_H0 ;  /* 0x20000050ff037230 */ /* 0x100fe40000004100 */
[C---:B------:R-:W-:Y:S01]  /*6e70*/  FFMA R26, R48.reuse, R4, R26 ;  /* 0x00000004301a7223 */ /* 0x040fe2000000001a */
[--C-:B------:R-:W-:Y:S02]  /*6e80*/  HADD2.F32 R4, -RZ, R81.reuse.H0_H0 ;  /* 0x20000051ff047230 */ /* 0x100fe40000004100 */
[C---:B------:R-:W-:Y:S01]  /*6e90*/  FFMA R27, R48.reuse, R0, R27 ;  /* 0x00000000301b7223 */ /* 0x040fe2000000001b */
[----:B------:R-:W-:Y:S02]  /*6ea0*/  HADD2.F32 R0, -RZ, R80.H1_H1 ;  /* 0x30000050ff007230 */ /* 0x000fe40000004100 */
[C---:B------:R-:W-:Y:S01]  /*6eb0*/  FFMA R24, R48.reuse, R3, R24 ;  /* 0x0000000330187223 */ /* 0x040fe20000000018 */
[--C-:B------:R-:W-:Y:S01]  /*6ec0*/  HADD2.F32 R3, -RZ, R82.reuse.H0_H0 ;  /* 0x20000052ff037230 */ /* 0x100fe20000004100 */
[----:B------:R-:W-:Y:S01]  /*6ed0*/  F2FP.RELU.F16.F32.PACK_AB R18, R21, R20 ;  /* 0x000000141512723e */ /* 0x000fe200000008ff */
[C---:B------:R-:W-:Y:S01]  /*6ee0*/  FFMA R25, R48.reuse, R0, R25 ;  /* 0x0000000030197223 */ /* 0x040fe20000000019 */
[----:B------:R-:W-:Y:S02]  /*6ef0*/  HADD2.F32 R0, -RZ, R81.H1_H1 ;  /* 0x30000051ff007230 */ /* 0x000fe40000004100 */
[C---:B------:R-:W-:Y:S01]  /*6f00*/  FFMA R30, R48.reuse, R4, R30 ;  /* 0x00000004301e7223 */ /* 0x040fe2000000001e */
[----:B------:R-:W-:Y:S01]  /*6f10*/  HADD2.F32 R4, -RZ, R82.H1_H1 ;  /* 0x30000052ff047230 */ /* 0x000fe20000004100 */
[----:B------:R-:W-:Y:S01]  /*6f20*/  F2FP.RELU.F16.F32.PACK_AB R19, R27, R26 ;  /* 0x0000001a1b13723e */ /* 0x000fe200000008ff */
[C---:B------:R-:W-:Y:S01]  /*6f30*/  FFMA R31, R48.reuse, R0, R31 ;  /* 0x00000000301f7223 */ /* 0x040fe2000000001f */
[C---:B------:R-:W-:Y:S02]  /*6f40*/  FFMA R28, R48.reuse, R3, R28 ;  /* 0x00000003301c7223 */ /* 0x040fe4000000001c */
[C---:B------:R-:W-:Y:S01]  /*6f50*/  FFMA R29, R48.reuse, R4, R29 ;  /* 0x00000004301d7223 */ /* 0x040fe2000000001d */
[----:B------:R1:W-:Y:S01]  /*6f60*/  STS.128 [R61+0x20], R16 ;  /* 0x000020103d007388 */ /* 0x0003e20000000c00 */
[C---:B------:R-:W-:Y:S01]  /*6f70*/  FFMA R34, R48.reuse, R5, R34 ;  /* 0x0000000530227223 */ /* 0x040fe20000000022 */
[----:B------:R-:W-:Y:S01]  /*6f80*/  FFMA R35, R48, R6, R35 ;  /* 0x0000000630237223 */ /* 0x000fe20000000023 */
[----:B------:R-:W-:Y:S02]  /*6f90*/  F2FP.RELU.F16.F32.PACK_AB R24, R25, R24 ;  /* 0x000000181918723e */ /* 0x000fe400000008ff */
[----:B------:R-:W-:Y:S02]  /*6fa0*/  F2FP.RELU.F16.F32.PACK_AB R25, R31, R30 ;  /* 0x0000001e1f19723e */ /* 0x000fe400000008ff */
[----:B------:R-:W-:Y:S02]  /*6fb0*/  F2FP.RELU.F16.F32.PACK_AB R26, R29, R28 ;  /* 0x0000001c1d1a723e */ /* 0x000fe400000008ff */
[----:B------:R-:W-:Y:S05]  /*6fc0*/  F2FP.RELU.F16.F32.PACK_AB R27, R35, R34 ;  /* 0x00000022231b723e */ /* 0x000fea00000008ff */
[----:B------:R1:W-:Y:S01]  /*6fd0*/  STS.128 [R60+0x10], R24 ;  /* 0x000010183c007388 */ /* 0x0003e20000000c00 */
[----:B------:R-:W-:Y:S01]  /*6fe0*/  @!PT LDS RZ, [RZ] ;  /* 0x00000000fffff984 */ /* 0x000fe20000000800 */
[----:B------:R-:W-:Y:S01]  /*6ff0*/  @!PT LDS RZ, [RZ] ;  /* 0x00000000fffff984 */ /* 0x000fe20000000800 */
[----:B------:R-:W-:Y:S01]  /*7000*/  @!PT LDS RZ, [RZ] ;  /* 0x00000000fffff984 */ /* 0x000fe20000000800 */
[----:B------:R-:W-:Y:S01]  /*7010*/  @!PT LDS RZ, [RZ] ;  /* 0x00000000fffff984 */ /* 0x000fe20000000800 */
[----:B------:R2:W-:Y:S07]  /*7020*/  MEMBAR.ALL.CTA ;  /* 0x0000000000007992 */ /* 0x0005ee0000008000 */
[----:B--2---:R-:W2:Y:S02]  /*7030*/  FENCE.VIEW.ASYNC.S ;  /* 0x00000000000073c6 */ /* 0x004ea40000000000 */
[----:B--2---:R-:W-:Y:S06]  /*7040*/  BAR.SYNC.DEFER_BLOCKING 0x1, 0x80 ;  /* 0x0042000000007b1d */ /* 0x004fec0000010000 */
[----:B------:R-:W-:Y:S05]  /*7050*/  @P0 BRA `(.L_x_122) ;  /* 0x00000000001c0947 */ /* 0x000fea0003800000 */
[----:B------:R-:W-:Y:S01]  /*7060*/  R2UR UR4, R68 ;  /* 0x00000000440472ca */ /* 0x000fe200000e0000 */
[----:B------:R-:W-:Y:S01]  /*7070*/  UIADD3 UR6, UP0, UPT, UR54, 0x680, URZ ;  /* 0x0000068036067890 */ /* 0x000fe2000ff1e0ff */
[----:B------:R-:W-:Y:S03]  /*7080*/  UMOV UR43, UR36 ;  /* 0x00000024002b7c82 */ /* 0x000fe60008000000 */
[----:B------:R-:W-:Y:S08]  /*7090*/  UIADD3.X UR7, UPT, UPT, URZ, UR55, URZ, UP0, !UPT ;  /* 0x00000037ff077290 */ /* 0x000ff000087fe4ff */
[----:B------:R-:W-:Y:S09]  /*70a0*/  UIADD3 UR40, UPT, UPT, UR48, 0x200, UR4 ;  /* 0x0000020030287890 */ /* 0x000ff2000fffe004 */
[----:B------:R2:W-:Y:S02]  /*70b0*/  UTMASTG.3D [UR40], [UR6] ;  /* 0x00000028060073b5 */ /* 0x0005e40008010000 */
[----:B--2---:R0:W-:Y:S02]  /*70c0*/  UTMACMDFLUSH ;  /* 0x00000000000079b7 */ /* 0x0041e40000000000 */
.L_x_122:
[----:B------:R-:W-:Y:S05]  /*70d0*/  BSYNC.RECONVERGENT B0 ;  /* 0x0000000000007941 */ /* 0x000fea0003800200 */
.L_x_121:
[----:B------:R-:W-:Y:S01]  /*70e0*/  UIADD3 UR40, UPT, UPT, UR56, 0x1, URZ ;  /* 0x0000000138287890 */ /* 0x000fe2000fffe0ff */
[----:B------:R-:W-:Y:S03]  /*70f0*/  BSSY.RECONVERGENT B0, `(.L_x_123) ;  /* 0x0000005000007945 */ /* 0x000fe60003800200 */
[----:B------:R-:W-:Y:S04]  /*7100*/  UISETP.NE.AND UP0, UPT, UR40, 0x3, UPT ;  /* 0x000000032800788c */ /* 0x000fe8000bf05270 */
[----:B------:R-:W-:Y:S01]  /*7110*/  USEL UR43, UR40, URZ, UP0 ;  /* 0x000000ff282b7287 */ /* 0x000fe20008000000 */
[----:B------:R-:W-:Y:S11]  /*7120*/  @P0 BRA `(.L_x_124) ;  /* 0x0000000000040947 */ /* 0x000ff60003800000 */
[----:B------:R-:W-:Y:S04]  /*7130*/  DEPBAR.LE SB0, 0x1 ;  /* 0x000080400000791a */ /* 0x000fe80000000000 */
.L_x_124:
[----:B------:R-:W-:Y:S05]  /*7140*/  BSYNC.RECONVERGENT B0 ;  /* 0x0000000000007941 */ /* 0x000fea0003800200 */
.L_x_123:
[----:B------:R-:W-:Y:S01]  /*7150*/  BAR.SYNC.DEFER_BLOCKING 0x1, 0x80 ;  /* 0x0042000000007b1d */ /* 0x000fe20000010000 */
[----:B------:R-:W-:Y:S01]  /*7160*/  ISETP.NE.AND P1, PT, R115, RZ, PT ;  /* 0x000000ff7300720c */ /* 0x000fe20003f25270 */
[----:B------:R-:W-:Y:S01]  /*7170*/  UISETP.NE.AND UP0, UPT, UR51, URZ, UPT ;  /* 0x000000ff3300728c */ /* 0x000fe2000bf05270 */
[----:B------:R-:W-:Y:S11]  /*7180*/  LEA R3, R69, UR48, 0x3 ;  /* 0x0000003045037c11 */ /* 0x000ff6000f8e18ff */
[----:B------:R-:W-:Y:S01]  /*7190*/  @!P1 SHF.L.U32 R4, R71, 0x1f, RZ ;  /* 0x0000001f47049819 */ /* 0x000fe200000006ff */
[----:B------:R-:W-:Y:S06]  /*71a0*/  BRA.U !UP0, `(.L_x_125) ;  /* 0x0000000108247547 */ /* 0x000fec000b800000 */
[----:B------:R-:W-:Y:S01]  /*71b0*/  IMAD.U32 R5, RZ, RZ, UR50 ;  /* 0x00000032ff057e24 */ /* 0x000fe2000f8e00ff */
[----:B------:R-:W-:Y:S01]  /*71c0*/  MOV R0, UR37 ;  /* 0x0000002500007c02 */ /* 0x000fe20008000f00 */
[----:B------:R-:W-:Y:S03]  /*71d0*/  UIADD3 UR50, UPT, UPT, UR50, 0x1, URZ ;  /* 0x0000000132327890 */ /* 0x000fe6000fffe0ff */
[----:B------:R-:W-:Y:S01]  /*71e0*/  @!P1 LEA R5, R5, UR48, 0x3 ;  /* 0x0000003005059c11 */ /* 0x000fe2000f8e18ff */
[----:B------:R-:W-:Y:S04]  /*71f0*/  UISETP.NE.AND UP0, UPT, UR50, 0x3, UPT ;  /* 0x000000033200788c */ /* 0x000fe8000bf05270 */
[----:B------:R-:W-:Y:S01]  /*7200*/  @!P1 VIADD R5, R5, 0xb8 ;  /* 0x000000b805059836 */ /* 0x000fe20000000000 */
[----:B------:R-:W-:Y:S04]  /*7210*/  USEL UR50, UR50, URZ, UP0 ;  /* 0x000000ff32327287 */ /* 0x000fe80008000000 */
[----:B------:R-:W-:Y:S04]  /*7220*/  @!P1 PRMT R0, R0, 0x654, R5 ;  /* 0x0000065400009816 */ /* 0x000fe80000000005 */
[----:B------:R2:W-:Y:S04]  /*7230*/  @!P1 SYNCS.ARRIVE.TRANS64.RED.A1T0 RZ, [R0+URZ], RZ ;  /* 0x000000ff00ff99a7 */ /* 0x0005e800081004ff */
.L_x_125:
[----:B------:R-:W3:Y:S01]  /*7240*/  @!P1 SYNCS.PHASECHK.TRANS64.TRYWAIT P0, [R3+URZ+0xa0], R4 ;  /* 0x0000a004030095a7 */ /* 0x000ee200080011ff */
[----:B------:R-:W-:Y:S01]  /*7250*/  BSSY B1, `(.L_x_126) ;  /* 0x0000015000017945 */ /* 0x000fe20003800000 */
[----:B---3--:R-:W-:Y:S03]  /*7260*/  @!P1 SEL R70, RZ, 0x1, !P0 ;  /* 0x00000001ff469807 */ /* 0x008fe60004000000 */
[----:B------:R-:W-:Y:S05]  /*7270*/  @P1 BRA `(.L_x_127) ;  /* 0x0000000000481947 */ /* 0x000fea0003800000 */
[----:B------:R-:W-:Y:S01]  /*7280*/  ISETP.NE.AND P1, PT, R76, RZ, PT ;  /* 0x000000ff4c00720c */ /* 0x000fe20003f25270 */
[----:B------:R-:W-:Y:S01]  /*7290*/  BSSY B0, `(.L_x_128) ;  /* 0x000000a000007945 */ /* 0x000fe20003800000 */
[----:B------:R-:W-:Y:S11]  /*72a0*/  ISETP.NE.AND P0, PT, R70, RZ, PT ;  /* 0x000000ff4600720c */ /* 0x000ff60003f05270 */
[----:B------:R-:W-:Y:S04]  /*72b0*/  @P1 IMAD R69, R69, 0x2000, R111 ;  /* 0x0000200045451824 */ /* 0x000fe800078e026f */
[----:B------:R-:W-:Y:S01]  /*72c0*/  @P1 IMAD.IADD R5, R119, 0x1, R69 ;  /* 0x0000000177051824 */ /* 0x000fe200078e0245 */
[----:B------:R-:W-:Y:S03]  /*72d0*/  @P1 IADD3 R4, PT, PT, R118, R69, RZ ;  /* 0x0000004576041210 */ /* 0x000fe60007ffe0ff */
[----:B--2---:R-:W-:Y:S01]  /*72e0*/  @P1 IMAD.IADD R0, R109, 0x1, R5 ;  /* 0x000000016d001824 */ /* 0x004fe200078e0205 */
[----:B------:R-:W-:Y:S06]  /*72f0*/  @P0 BRA `(.L_x_129) ;  /* 0x00000000000c0947 */ /* 0x000fec0003800000 */
[----:B------:R-:W-:Y:S04]  /*7300*/  SHF.L.U32 R71, R71, 0x1f, RZ ;  /* 0x0000001f47477819 */ /* 0x000fe800000006ff */
[----:B------:R-:W2:Y:S02]  /*7310*/  SYNCS.PHASECHK.TRANS64.TRYWAIT P0, [R3+URZ+0xa0], R71 ;  /* 0x0000a047030075a7 */ /* 0x000ea400080011ff */
[----:B--2---:R-:W-:Y:S05]  /*7320*/  @!P0 BRA `(.L_x_130) ;  /* 0x0000001c000c8947 */ /* 0x004fea0003800000 */
.L_x_129:
[----:B------:R-:W-:Y:S05]  /*7330*/  BSYNC B0 ;  /* 0x0000000000007941 */ /* 0x000fea0003800000 */
.L_x_128:
[----:B------:R-:W-:Y:S11]  /*7340*/  ISETP.NE.AND P0, PT, R76, RZ, PT ;  /* 0x000000ff4c00720c */ /* 0x000ff60003f05270 */
[----:B------:R-:W-:Y:S02]  /*7350*/  @!UPT UIADD3 URZ, UPT, UPT, URZ, URZ, URZ ;  /* 0x000000fffffff290 */ /* 0x000fe4000fffe0ff */
[----:B------:R3:W1:Y:S04]  /*7360*/  @P0 LDS.128 R56, [R69] ;  /* 0x0000000045380984 */ /* 0x0006680000000c00 */
[----:B------:R3:W1:Y:S04]  /*7370*/  @P0 LDS.128 R72, [R4+0x20] ;  /* 0x0000200004480984 */ /* 0x0006680000000c00 */
[----:B------:R3:W1:Y:S04]  /*7380*/  @P0 LDS.128 R64, [R5+0x10] ;  /* 0x0000100005400984 */ /* 0x0006680000000c00 */
[----:B------:R3:W1:Y:S02]  /*7390*/  @P0 LDS.128 R80, [R0+0x10] ;  /* 0x0000100000500984 */ /* 0x0006640000000c00 */
.L_x_127:
[----:B------:R-:W-:Y:S05]  /*73a0*/  BSYNC B1 ;  /* 0x0000000000017941 */ /* 0x000fea0003800000 */
.L_x_126:
[----:B--23--:R-:W-:Y:S05]  /*73b0*/  VIADD R0, R51, 0x20 ;  /* 0x0000002033007836 */ /* 0x00cfea0000000000 */
[----:B------:R-:W-:Y:S04]  /*73c0*/  SHF.R.U32.HI R0, RZ, 0x15, R0 ;  /* 0x00000015ff007819 */ /* 0x000fe80000011600 */
[----:B------:R-:W-:Y:S11]  /*73d0*/  LOP3.LUT P0, RZ, R0, 0x3, R103, 0x48, !PT ;  /* 0x0000000300ff7812 */ /* 0x000ff60007804867 */
[----:B------:R-:W-:Y:S02]  /*73e0*/  @!UPT UIADD3 URZ, UPT, UPT, URZ, URZ, URZ ;  /* 0x000000fffffff290 */ /* 0x000fe4000fffe0ff */
[----:B------:R-:W-:Y:S05]  /*73f0*/  @!P0 BRA `(.L_x_131) ;  /* 0x0000000000408947 */ /* 0x000fea0003800000 */
[----:B------:R-:W2:Y:S01]  /*7400*/  LDCU.64 UR8, c[0x4][0x70] ;  /* 0x01000e00ff0877ac */ /* 0x000ea20008000a00 */
[----:B------:R-:W-:Y:S01]  /*7410*/  MOV R15, 0x0 ;  /* 0x00000000000f7802 */ /* 0x000fe20000000f00 */
[----:B------:R-:W-:Y:S02]  /*7420*/  HFMA2 R12, -RZ, RZ, 0, 5.9604644775390625e-08 ;  /* 0x00000001ff0c7431 */ /* 0x000fe400000001ff */
[----:B-1----:R-:W-:Y:S02]  /*7430*/  IMAD.MOV.U32 R8, RZ, RZ, 0x192 ;  /* 0x00000192ff087424 */ /* 0x002fe400078e00ff */
[----:B------:R-:W-:Y:S01]  /*7440*/  IMAD.MOV.U32 R13, RZ, RZ, RZ ;  /* 0x000000ffff0d7224 */ /* 0x000fe200078e00ff */
[----:B------:R-:W1:Y:S01]  /*7450*/  LDCU.64 UR6, c[0x4][0x78] ;  /* 0x01000f00ff0677ac */ /* 0x000e620008000a00 */
[----:B------:R-:W3:Y:S01]  /*7460*/  LDC.64 R14, c[0x4][R15] ;  /* 0x010000000f0e7b82 */ /* 0x000ee20000000a00 */
[----:B------:R-:W5:Y:S01]  /*7470*/  LDCU.64 UR4, c[0x4][0x10] ;  /* 0x01000200ff0477ac */ /* 0x000f620008000a00 */
[----:B--2---:R-:W-:Y:S01]  /*7480*/  MOV R5, UR9 ;  /* 0x0000000900057c02 */ /* 0x004fe20008000f00 */
[----:B------:R-:W-:Y:S01]  /*7490*/  IMAD.U32 R4, RZ, RZ, UR8 ;  /* 0x00000008ff047e24 */ /* 0x000fe2000f8e00ff */
[----:B-1----:R-:W-:Y:S01]  /*74a0*/  MOV R7, UR7 ;  /* 0x0000000700077c02 */ /* 0x002fe20008000f00 */
[----:B------:R-:W-:Y:S01]  /*74b0*/  IMAD.U32 R6, RZ, RZ, UR6 ;  /* 0x00000006ff067e24 */ /* 0x000fe2000f8e00ff */
[----:B-----5:R-:W-:Y:S01]  /*74c0*/  MOV R11, UR5 ;  /* 0x00000005000b7c02 */ /* 0x020fe20008000f00 */
[----:B------:R-:W-:Y:S02]  /*74d0*/  IMAD.U32 R10, RZ, RZ, UR4 ;  /* 0x00000004ff0a7e24 */ /* 0x000fe4000f8e00ff */
[----:B------:R-:W-:Y:S07]  /*74e0*/  LEPC R20, `(.L_x_131) ;  /* 0x000000001014794e */ /* 0x000fee0000000000 */
[----:B---34-:R-:W-:Y:S05]  /*74f0*/  CALL.ABS.NOINC R14 ;  /* 0x000000000e007343 */ /* 0x018fea0003c00000 */
.L_x_131:
[----:B------:R-:W-:Y:S01]  /*7500*/  ISETP.NE.AND P0, PT, R112, RZ, PT ;  /* 0x000000ff7000720c */ /* 0x000fe20003f05270 */
[----:B------:R-:W-:Y:S05]  /*7510*/  WARPSYNC.ALL ;  /* 0x0000000000007948 */ /* 0x000fea0003800000 */
[----:B------:R-:W-:Y:S01]  /*7520*/  R2UR UR4, R51 ;  /* 0x00000000330472ca */ /* 0x000fe200000e0000 */
[----:B------:R-:W-:Y:S01]  /*7530*/  USHF.L.U32 UR8, UR43, 0xd, URZ ;  /* 0x0000000d2b087899 */ /* 0x000fe200080006ff */
[--C-:B-1----:R-:W-:Y:S01]  /*7540*/  HADD2.F32 R49, -RZ, R56.reuse.H0_H0 ;  /* 0x20000038ff317230 */ /* 0x102fe20000004100 */
[----:B------:R-:W-:Y:S01]  /*7550*/  IADD3 R116, PT, PT, R116, 0x120, RZ ;  /* 0x0000012074747810 */ /* 0x000fe20007ffe0ff */
[----:B------:R-:W-:Y:S01]  /*7560*/  HADD2.F32 R50, -RZ, R56.H1_H1 ;  /* 0x30000038ff327230 */ /* 0x000fe20000004100 */
[----:B------:R-:W-:Y:S01]  /*7570*/  BSSY.RECONVERGENT B0, `(.L_x_132) ;  /* 0x000008b000007945 */ /* 0x000fe20003800200 */
[--C-:B------:R-:W-:Y:S01]  /*7580*/  HADD2.F32 R51, -RZ, R57.reuse.H0_H0 ;  /* 0x20000039ff337230 */ /* 0x100fe20000004100 */
[----:B------:R-:W-:Y:S01]  /*7590*/  IADD3 R0, PT, PT, R111, UR8, RZ ;  /* 0x000000086f007c10 */ /* 0x000fe2000fffe0ff */
[----:B------:R-:W-:Y:S01]  /*75a0*/  HADD2.F32 R52, -RZ, R57.H1_H1 ;  /* 0x30000039ff347230 */ /* 0x000fe20000004100 */
[----:B------:R-:W-:Y:S01]  /*75b0*/  LOP3.LUT R116, R116, 0xfefffff8, RZ, 0xc0, !PT ;  /* 0xfefffff874747812 */ /* 0x000fe200078ec0ff */
[--C-:B------:R-:W-:Y:S01]  /*75c0*/  HADD2.F32 R53, -RZ, R58.reuse.H0_H0 ;  /* 0x2000003aff357230 */ /* 0x100fe20000004100 */
[-C--:B------:R-:W-:Y:S01]  /*75d0*/  IADD3 R119, PT, PT, R119, R0.reuse, RZ ;  /* 0x0000000077777210 */ /* 0x080fe20007ffe0ff */
[----:B------:R-:W-:Y:S01]  /*75e0*/  HADD2.F32 R54, -RZ, R58.H1_H1 ;  /* 0x3000003aff367230 */ /* 0x000fe20000004100 */
[----:B------:R-:W1:Y:S01]  /*75f0*/  LDTM.x32 R4, tmem[UR4+0x20] ;  /* 0x00002004000479ee */ /* 0x000e6200082c0000 */
[----:B------:R-:W-:Y:S01]  /*7600*/  NOP ;  /* 0x0000000000007918 */ /* 0x000fe20000000000 */
[----:B-1----:R1:W-:Y:S01]  /*7610*/  SYNCS.ARRIVE.TRANS64.RED.A1T0 RZ, [R116+URZ], RZ ;  /* 0x000000ff74ff79a7 */ /* 0x0023e200081004ff */
[----:B------:R-:W-:Y:S01]  /*7620*/  IADD3 R118, PT, PT, R118, R0, RZ ;  /* 0x0000000076767210 */ /* 0x000fe20007ffe0ff */
[--C-:B------:R-:W-:Y:S02]  /*7630*/  HADD2.F32 R55, -RZ, R59.reuse.H0_H0 ;  /* 0x2000003bff377230 */ /* 0x100fe40000004100 */
[----:B------:R-:W-:Y:S02]  /*7640*/  HADD2.F32 R56, -RZ, R59.H1_H1 ;  /* 0x3000003bff387230 */ /* 0x000fe40000004100 */
[--C-:B------:R-:W-:Y:S02]  /*7650*/  HADD2.F32 R57, -RZ, R64.reuse.H0_H0 ;  /* 0x20000040ff397230 */ /* 0x100fe40000004100 */
[----:B------:R-:W-:Y:S02]  /*7660*/  HADD2.F32 R58, -RZ, R64.H1_H1 ;  /* 0x30000040ff3a7230 */ /* 0x000fe40000004100 */
[--C-:B------:R-:W-:Y:S02]  /*7670*/  HADD2.F32 R59, -RZ, R65.reuse.H0_H0 ;  /* 0x20000041ff3b7230 */ /* 0x100fe40000004100 */
[----:B----4-:R-:W-:Y:S02]  /*7680*/  HADD2.F32 R60, -RZ, R65.H1_H1 ;  /* 0x30000041ff3c7230 */ /* 0x010fe40000004100 */
[--C-:B------:R-:W-:Y:S02]  /*7690*/  HADD2.F32 R61, -RZ, R66.reuse.H0_H0 ;  /* 0x20000042ff3d7230 */ /* 0x100fe40000004100 */
[----:B------:R-:W-:Y:S02]  /*76a0*/  HADD2.F32 R62, -RZ, R66.H1_H1 ;  /* 0x30000042ff3e7230 */ /* 0x000fe40000004100 */
[--C-:B------:R-:W-:Y:S02]  /*76b0*/  HADD2.F32 R63, -RZ, R67.reuse.H0_H0 ;  /* 0x20000043ff3f7230 */ /* 0x100fe40000004100 */
[----:B------:R-:W-:Y:S02]  /*76c0*/  HADD2.F32 R64, -RZ, R67.H1_H1 ;  /* 0x30000043ff407230 */ /* 0x000fe40000004100 */
        /* <DEDUP_REMOVED lines=31> */
[----:B------:R-:W-:Y:S01]  /*78c0*/  FFMA R2, R47, R35, R2 ;  /* 0x000000232f027223 */ /* 0x000fe20000000002 */
[C---:B------:R-:W-:Y:S01]  /*78d0*/  FFMA R4, R48.reuse, R49, R4 ;  /* 0x0000003130047223 */ /* 0x040fe20000000004 */
        /* <DEDUP_REMOVED lines=9> */
[----:B------:R-:W-:Y:S01]  /*7970*/  F2FP.RELU.F16.F32.PACK_AB R4, R5, R4 ;  /* 0x000000040504723e */ /* 0x000fe200000008ff */
[C---:B------:R-:W-:Y:S01]  /*7980*/  FFMA R14, R48.reuse, R59, R14 ;  /* 0x0000003b300e7223 */ /* 0x040fe2000000000e */
[----:B------:R-:W-:Y:S01]  /*7990*/  F2FP.RELU.F16.F32.PACK_AB R5, R7, R6 ;  /* 0x000000060705723e */ /* 0x000fe200000008ff */
[C---:B------:R-:W-:Y:S01]  /*79a0*/  FFMA R15, R48.reuse, R60, R15 ;  /* 0x0000003c300f7223 */ /* 0x040fe2000000000f */
[--C-:B------:R-:W-:Y:S01]  /*79b0*/  HADD2.F32 R65, -RZ, R72.reuse.H0_H0 ;  /* 0x20000048ff417230 */ /* 0x100fe20000004100 */
[----:B------:R-:W-:Y:S01]  /*79c0*/  F2FP.RELU.F16.F32.PACK_AB R6, R9, R8 ;  /* 0x000000080906723e */ /* 0x000fe200000008ff */
[C---:B------:R-:W-:Y:S01]  /*79d0*/  FFMA R12, R48.reuse, R61, R12 ;  /* 0x0000003d300c7223 */ /* 0x040fe2000000000c */
[----:B------:R-:W-:Y:S01]  /*79e0*/  F2FP.RELU.F16.F32.PACK_AB R7, R11, R10 ;  /* 0x0000000a0b07723e */ /* 0x000fe200000008ff */
[----:B------:R-:W-:Y:S02]  /*79f0*/  HADD2.F32 R66, -RZ, R72.H1_H1 ;  /* 0x30000048ff427230 */ /* 0x000fe40000004100 */
[C---:B------:R-:W-:Y:S01]  /*7a00*/  FFMA R13, R48.reuse, R62, R13 ;  /* 0x0000003e300d7223 */ /* 0x040fe2000000000d */
[--C-:B------:R-:W-:Y:S02]  /*7a10*/  HADD2.F32 R67, -RZ, R73.reuse.H0_H0 ;  /* 0x20000049ff437230 */ /* 0x100fe40000004100 */
[C---:B------:R-:W-:Y:S01]  /*7a20*/  FFMA R18, R48.reuse, R63, R18 ;  /* 0x0000003f30127223 */ /* 0x040fe20000000012 */
[----:B------:R1:W-:Y:S01]  /*7a30*/  STS.128 [R111+UR8], R4 ;  /* 0x000000046f007988 */ /* 0x0003e20008000c08 */
[----:B------:R-:W-:Y:S02]  /*7a40*/  HADD2.F32 R68, -RZ, R73.H1_H1 ;  /* 0x30000049ff447230 */ /* 0x000fe40000004100 */
[C---:B------:R-:W-:Y:S01]  /*7a50*/  FFMA R19, R48.reuse, R64, R19 ;  /* 0x0000004030137223 */ /* 0x040fe20000000013 */
[--C-:B------:R-:W-:Y:S02]  /*7a60*/  HADD2.F32 R69, -RZ, R74.reuse.H0_H0 ;  /* 0x2000004aff457230 */ /* 0x100fe40000004100 */
[C---:B------:R-:W-:Y:S01]  /*7a70*/  FFMA R16, R48.reuse, R65, R16 ;  /* 0x0000004130107223 */ /* 0x040fe20000000010 */
[----:B------:R-:W-:Y:S02]  /*7a80*/  HADD2.F32 R70, -RZ, R74.H1_H1 ;  /* 0x3000004aff467230 */ /* 0x000fe40000004100 */
        /* <DEDUP_REMOVED lines=8> */
[----:B------:R-:W-:Y:S01]  /*7b10*/  F2FP.RELU.F16.F32.PACK_AB R9, R15, R14 ;  /* 0x0000000e0f09723e */ /* 0x000fe200000008ff */
[----:B------:R-:W-:Y:S01]  /*7b20*/  HADD2.F32 R74, -RZ, R80.H1_H1 ;  /* 0x30000050ff4a7230 */ /* 0x000fe20000004100 */
[----:B------:R-:W-:Y:S01]  /*7b30*/  F2FP.RELU.F16.F32.PACK_AB R10, R13, R12 ;  /* 0x0000000c0d0a723e */ /* 0x000fe200000008ff */
[C---:B------:R-:W-:Y:S01]  /*7b40*/  FFMA R21, R48.reuse, R70, R21 ;  /* 0x0000004630157223 */ /* 0x040fe20000000015 */
[----:B------:R-:W-:Y:S01]  /*7b50*/  F2FP.RELU.F16.F32.PACK_AB R11, R19, R18 ;  /* 0x00000012130b723e */ /* 0x000fe200000008ff */
[--C-:B------:R-:W-:Y:S02]  /*7b60*/  HADD2.F32 R75, -RZ, R81.reuse.H0_H0 ;  /* 0x20000051ff4b7230 */ /* 0x100fe40000004100 */
[C---:B------:R-:W-:Y:S01]  /*7b70*/  FFMA R26, R48.reuse, R71, R26 ;  /* 0x00000047301a7223 */ /* 0x040fe2000000001a */
[----:B------:R-:W-:Y:S02]  /*7b80*/  HADD2.F32 R76, -RZ, R81.H1_H1 ;  /* 0x30000051ff4c7230 */ /* 0x000fe40000004100 */
[C---:B------:R-:W-:Y:S01]  /*7b90*/  FFMA R27, R48.reuse, R72, R27 ;  /* 0x00000048301b7223 */ /* 0x040fe2000000001b */
[----:B------:R1:W-:Y:S01]  /*7ba0*/  STS.128 [R119+0x10], R8 ;  /* 0x0000100877007388 */ /* 0x0003e20000000c00 */
[--C-:B------:R-:W-:Y:S02]  /*7bb0*/  HADD2.F32 R77, -RZ, R82.reuse.H0_H0 ;  /* 0x20000052ff4d7230 */ /* 0x100fe40000004100 */
[C---:B------:R-:W-:Y:S01]  /*7bc0*/  FFMA R24, R48.reuse, R73, R24 ;  /* 0x0000004930187223 */ /* 0x040fe20000000018 */
[----:B------:R-:W-:Y:S02]  /*7bd0*/  HADD2.F32 R78, -RZ, R82.H1_H1 ;  /* 0x30000052ff4e7230 */ /* 0x000fe40000004100 */
[C---:B------:R-:W-:Y:S01]  /*7be0*/  FFMA R25, R48.reuse, R74, R25 ;  /* 0x0000004a30197223 */ /* 0x040fe20000000019 */
[--C-:B------:R-:W-:Y:S02]  /*7bf0*/  HADD2.F32 R79, -RZ, R83.reuse.H0_H0 ;  /* 0x20000053ff4f7230 */ /* 0x100fe40000004100 */
[C---:B------:R-:W-:Y:S01]  /*7c00*/  FFMA R30, R48.reuse, R75, R30 ;  /* 0x0000004b301e7223 */ /* 0x040fe2000000001e */
[----:B------:R-:W-:Y:S01]  /*7c10*/  HADD2.F32 R80, -RZ, R83.H1_H1 ;  /* 0x30000053ff507230 */ /* 0x000fe20000004100 */
[----:B------:R-:W-:Y:S01]  /*7c20*/  F2FP.RELU.F16.F32.PACK_AB R16, R17, R16 ;  /* 0x000000101110723e */ /* 0x000fe200000008ff */
[C---:B------:R-:W-:Y:S01]  /*7c30*/  FFMA R31, R48.reuse, R76, R31 ;  /* 0x0000004c301f7223 */ /* 0x040fe2000000001f */
[----:B------:R-:W-:Y:S01]  /*7c40*/  F2FP.RELU.F16.F32.PACK_AB R17, R23, R22 ;  /* 0x000000161711723e */ /* 0x000fe200000008ff */
[C---:B------:R-:W-:Y:S01]  /*7c50*/  FFMA R28, R48.reuse, R77, R28 ;  /* 0x0000004d301c7223 */ /* 0x040fe2000000001c */
[----:B------:R-:W-:Y:S01]  /*7c60*/  F2FP.RELU.F16.F32.PACK_AB R18, R21, R20 ;  /* 0x000000141512723e */ /* 0x000fe200000008ff */
[C---:B------:R-:W-:Y:S01]  /*7c70*/  FFMA R29, R48.reuse, R78, R29 ;  /* 0x0000004e301d7223 */ /* 0x040fe2000000001d */
[----:B------:R-:W-:Y:S01]  /*7c80*/  F2FP.RELU.F16.F32.PACK_AB R19, R27, R26 ;  /* 0x0000001a1b13723e */ /* 0x000fe200000008ff */
[C---:B------:R-:W-:Y:S01]  /*7c90*/  FFMA R34, R48.reuse, R79, R34 ;  /* 0x0000004f30227223 */ /* 0x040fe20000000022 */
[----:B------:R-:W-:Y:S01]  /*7ca0*/  FFMA R2, R48, R80, R2 ;  /* 0x0000005030027223 */ /* 0x000fe20000000002 */
[----:B------:R-:W-:Y:S02]  /*7cb0*/  F2FP.RELU.F16.F32.PACK_AB R24, R25, R24 ;  /* 0x000000181918723e */ /* 0x000fe400000008ff */
[----:B------:R1:W-:Y:S01]  /*7cc0*/  STS.128 [R118+0x20], R16 ;  /* 0x0000201076007388 */ /* 0x0003e20000000c00 */
[----:B------:R-:W-:Y:S02]  /*7cd0*/  F2FP.RELU.F16.F32.PACK_AB R25, R31, R30 ;  /* 0x0000001e1f19723e */ /* 0x000fe400000008ff */
[----:B------:R-:W-:Y:S02]  /*7ce0*/  F2FP.RELU.F16.F32.PACK_AB R26, R29, R28 ;  /* 0x0000001c1d1a723e */ /* 0x000fe400000008ff */
[----:B------:R-:W-:Y:S02]  /*7cf0*/  F2FP.RELU.F16.F32.PACK_AB R27, R2, R34 ;  /* 0x00000022021b723e */ /* 0x000fe400000008ff */
[----:B------:R-:W-:Y:S05]  /*7d00*/  IADD3 R0, PT, PT, R109, R119, RZ ;  /* 0x000000776d007210 */ /* 0x000fea0007ffe0ff */
        /* <DEDUP_REMOVED lines=9> */
[----:B------:R-:W-:Y:S02]  /*7da0*/  UIADD3 UR10, UP0, UPT, UR54, 0x680, URZ ;  /* 0x00000680360a7890 */ /* 0x000fe4000ff1e0ff */
[----:B------:R-:W-:Y:S02]  /*7db0*/  UIADD3 UR5, UPT, UPT, UR41, 0x20, URZ ;  /* 0x0000002029057890 */ /* 0x000fe4000fffe0ff */
[----:B------:R-:W-:Y:S02]  /*7dc0*/  UIADD3 UR4, UPT, UPT, UR48, 0x200, UR8 ;  /* 0x0000020030047890 */ /* 0x000fe4000fffe008 */
[----:B------:R-:W-:Y:S01]  /*7dd0*/  UIADD3.X UR11, UPT, UPT, URZ, UR55, URZ, UP0, !UPT ;  /* 0x00000037ff0b7290 */ /* 0x000fe200087fe4ff */
[----:B------:R-:W-:Y:S01]  /*7de0*/  UMOV UR6, UR42 ;  /* 0x0000002a00067c82 */ /* 0x000fe20008000000 */
[----:B------:R-:W-:Y:S07]  /*7df0*/  UMOV UR7, UR36 ;  /* 0x0000002400077c82 */ /* 0x000fee0008000000 */
[----:B------:R2:W-:Y:S02]  /*7e00*/  UTMASTG.3D [UR4], [UR10] ;  /* 0x000000040a0073b5 */ /* 0x0005e40008010000 */
[----:B--2---:R0:W-:Y:S02]  /*7e10*/  UTMACMDFLUSH ;  /* 0x00000000000079b7 */ /* 0x0041e40000000000 */
.L_x_133:
[----:B------:R-:W-:Y:S05]  /*7e20*/  BSYNC.RECONVERGENT B0 ;  /* 0x0000000000007941 */ /* 0x000fea0003800200 */
.L_x_132:
[----:B------:R-:W-:Y:S01]  /*7e30*/  UIADD3 UR43, UPT, UPT, UR43, 0x1, URZ ;  /* 0x000000012b2b7890 */ /* 0x000fe2000fffe0ff */
[----:B------:R-:W-:Y:S03]  /*7e40*/  BSSY.RECONVERGENT B0, `(.L_x_134) ;  /* 0x0000008000007945 */ /* 0x000fe60003800200 */
[----:B------:R-:W-:Y:S04]  /*7e50*/  UISETP.NE.AND UP0, UPT, UR43, 0x3, UPT ;  /* 0x000000032b00788c */ /* 0x000fe8000bf05270 */
[----:B------:R-:W-:Y:S02]  /*7e60*/  UISETP.EQ.XOR UP1, UPT, UR40, 0x3, !UP0 ;  /* 0x000000032800788c */ /* 0x000fe4000c722a70 */
[----:B------:R-:W-:Y:S02]  /*7e70*/  USEL UR56, UR43, URZ, UP0 ;  /* 0x000000ff2b387287 */ /* 0x000fe40008000000 */
[----:B------:R-:W-:Y:S04]  /*7e80*/  USEL UR4, URZ, 0x1, !UP1 ;  /* 0x00000001ff047887 */ /* 0x000fe8000c800000 */
[----:B------:R-:W-:Y:S01]  /*7e90*/  ULOP3.LUT UR52, UR52, UR4, URZ, 0x3c, !UPT ;  /* 0x0000000434347292 */ /* 0x000fe2000f8e3cff */
[----:B------:R-:W-:Y:S11]  /*7ea0*/  @P0 BRA `(.L_x_135) ;  /* 0x0000000000040947 */ /* 0x000ff60003800000 */
[----:B------:R-:W-:Y:S04]  /*7eb0*/  DEPBAR.LE SB0, 0x1 ;  /* 0x000080400000791a */ /* 0x000fe80000000000 */
.L_x_135:
[----:B------:R-:W-:Y:S05]  /*7ec0*/  BSYNC.RECONVERGENT B0 ;  /* 0x0000000000007941 */ /* 0x000fea0003800200 */
.L_x_134:
[----:B------:R-:W-:Y:S01]  /*7ed0*/  BAR.SYNC.DEFER_BLOCKING 0x1, 0x80 ;  /* 0x0042000000007b1d */ /* 0x000fe20000010000 */
[----:B------:R-:W-:Y:S01]  /*7ee0*/  UISETP.NE.AND UP0, UPT, UR51, -0x2, UPT ;  /* 0xfffffffe3300788c */ /* 0x000fe2000bf05270 */
[----:B------:R-:W-:Y:S08]  /*7ef0*/  IADD3 R84, PT, PT, R84, 0x1, RZ ;  /* 0x0000000154547810 */ /* 0x000ff00007ffe0ff */
[----:B------:R-:W-:Y:S05]  /*7f00*/  BRA.U !UP0, `(.L_x_136) ;  /* 0x0000000108287547 */ /* 0x000fea000b800000 */
[----:B------:R-:W-:Y:S01]  /*7f10*/  ISETP.NE.AND P0, PT, R115, RZ, PT ;  /* 0x000000ff7300720c */ /* 0x000fe20003f05270 */
[----:B------:R-:W-:Y:S01]  /*7f20*/  IMAD.U32 R2, RZ, RZ, UR50 ;  /* 0x00000032ff027e24 */ /* 0x000fe2000f8e00ff */
[----:B------:R-:W-:Y:S01]  /*7f30*/  UIADD3 UR50, UPT, UPT, UR50, 0x1, URZ ;  /* 0x0000000132327890 */ /* 0x000fe2000fffe0ff */
[----:B-1----:R-:W-:Y:S03]  /*7f40*/  IMAD.U32 R0, RZ, RZ, UR37 ;  /* 0x00000025ff007e24 */ /* 0x002fe6000f8e00ff */
[----:B------:R-:W-:Y:S04]  /*7f50*/  UISETP.NE.AND UP0, UPT, UR50, 0x3, UPT ;  /* 0x000000033200788c */ /* 0x000fe8000bf05270 */
[----:B------:R-:W-:Y:S03]  /*7f60*/  USEL UR50, UR50, URZ, UP0 ;  /* 0x000000ff32327287 */ /* 0x000fe60008000000 */
[----:B------:R-:W-:Y:S05]  /*7f70*/  @!P0 LEA R2, R2, UR48, 0x3 ;  /* 0x0000003002028c11 */ /* 0x000fea000f8e18ff */
[----:B------:R-:W-:Y:S05]  /*7f80*/  @!P0 VIADD R2, R2, 0xb8 ;  /* 0x000000b802028836 */ /* 0x000fea0000000000 */
[----:B------:R-:W-:Y:S04]  /*7f90*/  @!P0 PRMT R0, R0, 0x654, R2 ;  /* 0x0000065400008816 */ /* 0x000fe80000000002 */
[----:B------:R2:W-:Y:S03]  /*7fa0*/  @!P0 SYNCS.ARRIVE.TRANS64.RED.A1T0 RZ, [R0+URZ], RZ ;  /* 0x000000ff00ff89a7 */ /* 0x0005e600081004ff */
.L_x_136:
[----:B------:R-:W-:Y:S01]  /*7fb0*/  ISETP.NE.AND P2, PT, R113, RZ, PT ;  /* 0x000000ff7100720c */ /* 0x000fe20003f45270 */
[----:B------:R-:W-:Y:S01]  /*7fc0*/  UIADD3 UR51, UPT, UPT, UR51, 0x2, URZ ;  /* 0x0000000233337890 */ /* 0x000fe2000fffe0ff */
[----:B------:R-:W-:Y:S01]  /*7fd0*/  ISETP.NE.AND P0, PT, R114, 0x2, PT ;  /* 0x000000027200780c */ /* 0x000fe20003f05270 */
[----:B------:R-:W-:Y:S01]  /*7fe0*/  IMAD.IADD R15, R45, 0x1, R96 ;  /* 0x000000012d0f7824 */ /* 0x000fe200078e0260 */
[----:B------:R-:W-:Y:S01]  /*7ff0*/  ISETP.NE.AND P1, PT, R84, 0x4, PT ;  /* 0x000000045400780c */ /* 0x000fe20003f25270 */
[----:B------:R-:W-:Y:S01]  /*8000*/  IMAD.IADD R14, R46, 0x1, R97 ;  /* 0x000000012e0e7824 */ /* 0x000fe200078e0261 */
[----:B------:R-:W-:Y:S02]  /*8010*/  SEL R2, RZ, 0x1, P0 ;  /* 0x00000001ff027807 */ /* 0x000fe40000000000 */
[----:B-12---:R-:W-:Y:S02]  /*8020*/  SEL R0, RZ, 0x1, P1 ;  /* 0x00000001ff007807 */ /* 0x006fe40000800000 */
[----:B------:R-:W-:Y:S02]  /*8030*/  LOP3.LUT R107, R107, R2, RZ, 0x3c, !PT ;  /* 0x000000026b6b7212 */ /* 0x000fe400078e3cff */
[----:B------:R-:W-:Y:S02]  /*8040*/  LOP3.LUT R108, R108, R0, RZ, 0x3c, !PT ;  /* 0x000000006c6c7212 */ /* 0x000fe400078e3cff */
[----:B------:R-:W-:Y:S02]  /*8050*/  @P2 R2UR UR36, R106 ;  /* 0x000000006a2422ca */ /* 0x000fe400000e0000 */
[----:B------:R-:W-:Y:S02]  /*8060*/  SEL R114, R114, RZ, P0 ;  /* 0x000000ff72727207 */ /* 0x000fe40000000000 */
[----:B------:R-:W-:Y:S01]  /*8070*/  SEL R84, R84, RZ, P1 ;  /* 0x000000ff54547207 */ /* 0x000fe20000800000 */
[----:B------:R-:W-:Y:S10]  /*8080*/  @P2 BRA `(.L_x_137) ;  /* 0xffffffd400a02947 */ /* 0x000ff4000383ffff */
[----:B------:R-:W1:Y:S01]  /*8090*/  LDCU.64 UR6, c[0x0][0x888] ;  /* 0x00011100ff0677ac */ /* 0x000e620008000a00 */
[----:B------:R-:W2:Y:S01]  /*80a0*/  LDCU.64 UR4, c[0x0][0x890] ;  /* 0x00011200ff0477ac */ /* 0x000ea20008000a00 */
[----:B-1----:R-:W-:Y:S02]  /*80b0*/  ISETP.NE.U32.AND P2, PT, RZ, UR6, PT ;  /* 0x00000006ff007c0c */ /* 0x002fe4000bf45070 */
[----:B--2---:R-:W-:Y:S02]  /*80c0*/  ISETP.NE.U32.AND P1, PT, RZ, UR4, PT ;  /* 0x00000004ff007c0c */ /* 0x004fe4000bf25070 */
[----:B------:R-:W-:Y:S02]  /*80d0*/  ISETP.NE.AND.EX P2, PT, RZ, UR7, PT, P2 ;  /* 0x00000007ff007c0c */ /* 0x000fe4000bf45320 */
[----:B------:R-:W-:-:S13]  /*80e0*/  ISETP.NE.AND.EX P0, PT, RZ, UR5, PT, P1 ;  /* 0x00000005ff007c0c */ /* 0x000fda000bf05310 */
[----:B------:R-:W-:Y:S05]  /*80f0*/  @P2 BRA P0, `(.L_x_138) ;  /* 0x00000000003c2947 */ /* 0x000fea0000000000 */
[----:B------:R-:W-:-:S13]  /*8100*/  ISETP.NE.AND.EX P1, PT, RZ, UR5, PT, P1 ;  /* 0x00000005ff007c0c */ /* 0x000fda000bf25310 */
[----:B------:R-:W-:Y:S05]  /*8110*/  @P1 BRA `(.L_x_139) ;  /* 0x00000000000c1947 */ /* 0x000fea0003800000 */
[----:B------:R-:W-:-:S13]  /*8120*/  FSETP.NEU.AND P0, PT, R48, RZ, PT ;  /* 0x000000ff3000720b */ /* 0x000fda0003f0d000 */
[----:B------:R-:W-:Y:S05]  /*8130*/  @!P0 EXIT ;  /* 0x000000000000894d */ /* 0x000fea0003800000 */
[----:B------:R-:W-:Y:S05]  /*8140*/  BRA `(.L_x_138) ;  /* 0x0000000000287947 */ /* 0x000fea0003800000 */
.L_x_139:
[----:B------:R-:W-:Y:S01]  /*8150*/  ISETP.NE.AND P0, PT, R117, RZ, PT ;  /* 0x000000ff7500720c */ /* 0x000fe20003f05270 */
[----:B------:R-:W-:-:S12]  /*8160*/  BSSY.RECONVERGENT B0, `(.L_x_138) ;  /* 0x0000008000007945 */ /* 0x000fd80003800200 */
[----:B------:R-:W-:Y:S05]  /*8170*/  @P0 BRA `(.L_x_140) ;  /* 0x0000000000100947 */ /* 0x000fea0003800000 */
[----:B------:R-:W-:-:S04]  /*8180*/  ISETP.NE.U32.AND P0, PT, RZ, UR6, PT ;  /* 0x00000006ff007c0c */ /* 0x000fc8000bf05070 */
[----:B------:R-:W-:-:S13]  /*8190*/  ISETP.NE.AND.EX P0, PT, RZ, UR7, PT, P0 ;  /* 0x00000007ff007c0c */ /* 0x000fda000bf05300 */
[----:B------:R-:W-:Y:S05]  /*81a0*/  @!P0 EXIT ;  /* 0x000000000000894d */ /* 0x000fea0003800000 */
[----:B------:R-:W-:Y:S05]  /*81b0*/  BRA `(.L_x_141) ;  /* 0x0000000000087947 */ /* 0x000fea0003800000 */
.L_x_140:
[----:B------:R-:W-:-:S13]  /*81c0*/  FSETP.NEU.AND P0, PT, R48, RZ, PT ;  /* 0x000000ff3000720b */ /* 0x000fda0003f0d000 */
[----:B------:R-:W-:Y:S05]  /*81d0*/  @!P0 EXIT ;  /* 0x000000000000894d */ /* 0x000fea0003800000 */
.L_x_141:
[----:B------:R-:W-:Y:S05]  /*81e0*/  BSYNC.RECONVERGENT B0 ;  /* 0x0000000000007941 */ /* 0x000fea0003800200 */
.L_x_138:
[----:B------:R-:W-:Y:S01]  /*81f0*/  ULEA UR4, UR50, UR48, 0x3 ;  /* 0x0000003032047291 */ /* 0x000fe2000f8e18ff */
[----:B------:R-:W-:-:S04]  /*8200*/  DEPBAR.LE SB0, 0x0 ;  /* 0x000080000000791a */ /* 0x000fc80000000000 */
[----:B------:R-:W-:-:S04]  /*8210*/  UIADD3 UR4, UPT, UPT, UR4, 0xb8, URZ ;  /* 0x000000b804047890 */ /* 0x000fc8000fffe0ff */
[----:B------:R-:W-:-:S09]  /*8220*/  UPRMT UR4, UR37, 0x654, UR4 ;  /* 0x0000065425047896 */ /* 0x000fd20008000004 */
[----:B------:R-:W-:Y:S01]  /*8230*/  SYNCS.ARRIVE.TRANS64.RED.A1T0 RZ, [UR4], RZ ;  /* 0x000000ffffff79a7 */ /* 0x000fe20008100404 */
[----:B------:R-:W-:Y:S05]  /*8240*/  EXIT ;  /* 0x000000000000794d */ /* 0x000fea0003800000 */
.L_x_25:
[----:B--2---:R2:W4:Y:S02]  /*8250*/  SYNCS.PHASECHK.TRANS64.TRYWAIT P0, [R2+URZ+0x150], R3 ;  /* 0x00015003020075a7 */ /* 0x00452400080011ff */
[----:B----4-:R-:W-:Y:S05]  /*8260*/  @!P0 NANOSLEEP.SYNCS 0x989680 ;  /* 0x009896800000895d */ /* 0x010fea0003900000 */
[----:B------:R-:W4:Y:S02]  /*8270*/  @!P0 SYNCS.PHASECHK.TRANS64 P0, [R2+URZ+0x150], R3 ;  /* 0x00015003020085a7 */ /* 0x000f2400080010ff */
[----:B----4-:R-:W-:Y:S05]  /*8280*/  @!P0 BRA `(.L_x_25) ;  /* 0xfffffffc00f08947 */ /* 0x010fea000383ffff */
[----:B------:R-:W-:Y:S05]  /*8290*/  BRA `(.L_x_142) ;  /* 0xffffff94007c7947 */ /* 0x000fea000383ffff */
.L_x_28:
[----:B------:R-:W-:-:S07]  /*82a0*/  MOV R2, UR33 ;  /* 0x0000002100027c02 */ /* 0x000fce0008000f00 */
.L_x_143:
[----:B-1----:R1:W2:Y:S02]  /*82b0*/  SYNCS.PHASECHK.TRANS64.TRYWAIT P0, [R2+URZ+0x50], R4 ;  /* 0x00005004020075a7 */ /* 0x0022a400080011ff */
[----:B--2---:R-:W-:Y:S05]  /*82c0*/  @!P0 NANOSLEEP.SYNCS 0x989680 ;  /* 0x009896800000895d */ /* 0x004fea0003900000 */
[----:B------:R-:W2:Y:S02]  /*82d0*/  @!P0 SYNCS.PHASECHK.TRANS64 P0, [R2+URZ+0x50], R4 ;  /* 0x00005004020085a7 */ /* 0x000ea400080010ff */
[----:B--2---:R-:W-:Y:S05]  /*82e0*/  @!P0 BRA `(.L_x_143) ;  /* 0xfffffffc00f08947 */ /* 0x004fea000383ffff */
[----:B------:R-:W-:Y:S05]  /*82f0*/  BRA `(.L_x_27) ;  /* 0xffffff9400e47947 */ /* 0x000fea000383ffff */
.L_x_35:
[----:B-1----:R-:W-:-:S07]  /*8300*/  MOV R2, UR17 ;  /* 0x0000001100027c02 */ /* 0x002fce0008000f00 */
.L_x_144:
[----:B-1----:R1:W2:Y:S02]  /*8310*/  SYNCS.PHASECHK.TRANS64.TRYWAIT P0, [R2+URZ+0x50], R4 ;  /* 0x00005004020075a7 */ /* 0x0022a400080011ff */
[----:B--2---:R-:W-:Y:S05]  /*8320*/  @!P0 NANOSLEEP.SYNCS 0x989680 ;  /* 0x009896800000895d */ /* 0x004fea0003900000 */
[----:B------:R-:W2:Y:S02]  /*8330*/  @!P0 SYNCS.PHASECHK.TRANS64 P0, [R2+URZ+0x50], R4 ;  /* 0x00005004020085a7 */ /* 0x000ea400080010ff */
[----:B--2---:R-:W-:Y:S05]  /*8340*/  @!P0 BRA `(.L_x_144) ;  /* 0xfffffffc00f08947 */ /* 0x004fea000383ffff */
[----:B------:R-:W-:Y:S05]  /*8350*/  BRA `(.L_x_34) ;  /* 0xffffff9800a47947 */ /* 0x000fea000383ffff */
.L_x_40:
[----:B-1----:R1:W2:Y:S02]  /*8360*/  SYNCS.PHASECHK.TRANS64.TRYWAIT P0, [R2+URZ+0xe0], R3 ;  /* 0x0000e003020075a7 */ /* 0x0022a400080011ff */
[----:B--2---:R-:W-:Y:S05]  /*8370*/  @!P0 NANOSLEEP.SYNCS 0x989680 ;  /* 0x009896800000895d */ /* 0x004fea0003900000 */
[----:B------:R-:W2:Y:S02]  /*8380*/  @!P0 SYNCS.PHASECHK.TRANS64 P0, [R2+URZ+0xe0], R3 ;  /* 0x0000e003020085a7 */ /* 0x000ea400080010ff */
[----:B--2---:R-:W-:Y:S05]  /*8390*/  @!P0 BRA `(.L_x_40) ;  /* 0xfffffffc00f08947 */ /* 0x004fea000383ffff */
[----:B------:R-:W-:Y:S05]  /*83a0*/  BRA `(.L_x_145) ;  /* 0xffffff9c00487947 */ /* 0x000fea000383ffff */
.L_x_44:
[----:B---3--:R-:W-:-:S07]  /*83b0*/  MOV R0, UR5 ;  /* 0x0000000500007c02 */ /* 0x008fce0008000f00 */
.L_x_146:
[----:B-1----:R1:W2:Y:S02]  /*83c0*/  SYNCS.PHASECHK.TRANS64.TRYWAIT P0, [R0+URZ], R2 ;  /* 0x00000002000075a7 */ /* 0x0022a400080011ff */
[----:B--2---:R-:W-:Y:S05]  /*83d0*/  @!P0 NANOSLEEP.SYNCS 0x989680 ;  /* 0x009896800000895d */ /* 0x004fea0003900000 */
[----:B------:R-:W2:Y:S02]  /*83e0*/  @!P0 SYNCS.PHASECHK.TRANS64 P0, [R0+URZ], R2 ;  /* 0x00000002000085a7 */ /* 0x000ea400080010ff */
[----:B--2---:R-:W-:Y:S05]  /*83f0*/  @!P0 BRA `(.L_x_146) ;  /* 0xfffffffc00f08947 */ /* 0x004fea000383ffff */
[----:B------:R-:W-:Y:S05]  /*8400*/  BRA `(.L_x_147) ;  /* 0xffffffa000b87947 */ /* 0x000fea000383ffff */
.L_x_45:
[----:B---3--:R-:W-:-:S07]  /*8410*/  MOV R0, UR5 ;  /* 0x0000000500007c02 */ /* 0x008fce0008000f00 */
.L_x_148:
[----:B-1----:R1:W2:Y:S02]  /*8420*/  SYNCS.PHASECHK.TRANS64.TRYWAIT P0, [R0+URZ], R3 ;  /* 0x00000003000075a7 */ /* 0x0022a400080011ff */
[----:B--2---:R-:W-:Y:S05]  /*8430*/  @!P0 NANOSLEEP.SYNCS 0x989680 ;  /* 0x009896800000895d */ /* 0x004fea0003900000 */
[----:B------:R-:W2:Y:S02]  /*8440*/  @!P0 SYNCS.PHASECHK.TRANS64 P0, [R0+URZ], R3 ;  /* 0x00000003000085a7 */ /* 0x000ea400080010ff */
[----:B--2---:R-:W-:Y:S05]  /*8450*/  @!P0 BRA `(.L_x_148) ;  /* 0xfffffffc00f08947 */ /* 0x004fea000383ffff */
[----:B------:R-:W-:Y:S05]  /*8460*/  BRA `(.L_x_149) ;  /* 0xffffffa000c47947 */ /* 0x000fea000383ffff */
.L_x_46:
[----:B---3--:R-:W-:-:S07]  /*8470*/  MOV R0, UR5 ;  /* 0x0000000500007c02 */ /* 0x008fce0008000f00 */
.L_x_150:
[----:B-1----:R1:W2:Y:S02]  /*8480*/  SYNCS.PHASECHK.TRANS64.TRYWAIT P0, [R0+URZ], R3 ;  /* 0x00000003000075a7 */ /* 0x0022a400080011ff */
[----:B--2---:R-:W-:Y:S05]  /*8490*/  @!P0 NANOSLEEP.SYNCS 0x989680 ;  /* 0x009896800000895d */ /* 0x004fea0003900000 */
[----:B------:R-:W2:Y:S02]  /*84a0*/  @!P0 SYNCS.PHASECHK.TRANS64 P0, [R0+URZ], R3 ;  /* 0x00000003000085a7 */ /* 0x000ea400080010ff */
[----:B--2---:R-:W-:Y:S05]  /*84b0*/  @!P0 BRA `(.L_x_150) ;  /* 0xfffffffc00f08947 */ /* 0x004fea000383ffff */
[----:B------:R-:W-:Y:S05]  /*84c0*/  BRA `(.L_x_151) ;  /* 0xffffffa000d07947 */ /* 0x000fea000383ffff */
.L_x_47:
[----:B---3--:R-:W-:-:S07]  /*84d0*/  MOV R0, UR5 ;  /* 0x0000000500007c02 */ /* 0x008fce0008000f00 */
.L_x_152:
[----:B-1----:R1:W2:Y:S02]  /*84e0*/  SYNCS.PHASECHK.TRANS64.TRYWAIT P0, [R0+URZ], R3 ;  /* 0x00000003000075a7 */ /* 0x0022a400080011ff */
[----:B--2---:R-:W-:Y:S05]  /*84f0*/  @!P0 NANOSLEEP.SYNCS 0x989680 ;  /* 0x009896800000895d */ /* 0x004fea0003900000 */
[----:B------:R-:W2:Y:S02]  /*8500*/  @!P0 SYNCS.PHASECHK.TRANS64 P0, [R0+URZ], R3 ;  /* 0x00000003000085a7 */ /* 0x000ea400080010ff */
[----:B--2---:R-:W-:Y:S05]  /*8510*/  @!P0 BRA `(.L_x_152) ;  /* 0xfffffffc00f08947 */ /* 0x004fea000383ffff */
[----:B------:R-:W-:Y:S05]  /*8520*/  BRA `(.L_x_153) ;  /* 0xffffffa000dc7947 */ /* 0x000fea000383ffff */
.L_x_48:
[----:B---3--:R-:W-:-:S07]  /*8530*/  MOV R0, UR5 ;  /* 0x0000000500007c02 */ /* 0x008fce0008000f00 */
.L_x_154:
[----:B-1----:R1:W2:Y:S02]  /*8540*/  SYNCS.PHASECHK.TRANS64.TRYWAIT P0, [R0+URZ], R3 ;  /* 0x00000003000075a7 */ /* 0x0022a400080011ff */
[----:B--2---:R-:W-:Y:S05]  /*8550*/  @!P0 NANOSLEEP.SYNCS 0x989680 ;  /* 0x009896800000895d */ /* 0x004fea0003900000 */
[----:B------:R-:W2:Y:S02]  /*8560*/  @!P0 SYNCS.PHASECHK.TRANS64 P0, [R0+URZ], R3 ;  /* 0x00000003000085a7 */ /* 0x000ea400080010ff */
[----:B--2---:R-:W-:Y:S05]  /*8570*/  @!P0 BRA `(.L_x_154) ;  /* 0xfffffffc00f08947 */ /* 0x004fea000383ffff */
[----:B------:R-:W-:Y:S05]  /*8580*/  BRA `(.L_x_155) ;  /* 0xffffffa000e87947 */ /* 0x000fea000383ffff */
.L_x_49:
[----:B---3--:R-:W-:-:S07]  /*8590*/  MOV R0, UR5 ;  /* 0x0000000500007c02 */ /* 0x008fce0008000f00 */
.L_x_156:
[----:B-1----:R1:W2:Y:S02]  /*85a0*/  SYNCS.PHASECHK.TRANS64.TRYWAIT P0, [R0+URZ], R3 ;  /* 0x00000003000075a7 */ /* 0x0022a400080011ff */
[----:B--2---:R-:W-:Y:S05]  /*85b0*/  @!P0 NANOSLEEP.SYNCS 0x989680 ;  /* 0x009896800000895d */ /* 0x004fea0003900000 */
[----:B------:R-:W2:Y:S02]  /*85c0*/  @!P0 SYNCS.PHASECHK.TRANS64 P0, [R0+URZ], R3 ;  /* 0x00000003000085a7 */ /* 0x000ea400080010ff */
[----:B--2---:R-:W-:Y:S05]  /*85d0*/  @!P0 BRA `(.L_x_156) ;  /* 0xfffffffc00f08947 */ /* 0x004fea000383ffff */
[----:B------:R-:W-:Y:S05]  /*85e0*/  BRA `(.L_x_157) ;  /* 0xffffffa000f47947 */ /* 0x000fea000383ffff */
.L_x_50:
[----:B---3--:R-:W-:-:S07]  /*85f0*/  MOV R0, UR5 ;  /* 0x0000000500007c02 */ /* 0x008fce0008000f00 */
.L_x_158:
[----:B-1----:R1:W2:Y:S02]  /*8600*/  SYNCS.PHASECHK.TRANS64.TRYWAIT P0, [R0+URZ], R3 ;  /* 0x00000003000075a7 */ /* 0x0022a400080011ff */
[----:B--2---:R-:W-:Y:S05]  /*8610*/  @!P0 NANOSLEEP.SYNCS 0x989680 ;  /* 0x009896800000895d */ /* 0x004fea0003900000 */
[----:B------:R-:W2:Y:S02]  /*8620*/  @!P0 SYNCS.PHASECHK.TRANS64 P0, [R0+URZ], R3 ;  /* 0x00000003000085a7 */ /* 0x000ea400080010ff */
[----:B--2---:R-:W-:Y:S05]  /*8630*/  @!P0 BRA `(.L_x_158) ;  /* 0xfffffffc00f08947 */ /* 0x004fea000383ffff */
[----:B------:R-:W-:Y:S05]  /*8640*/  BRA `(.L_x_159) ;  /* 0xffffffa400007947 */ /* 0x000fea000383ffff */
.L_x_51:
[----:B---3--:R-:W-:-:S07]  /*8650*/  MOV R0, UR5 ;  /* 0x0000000500007c02 */ /* 0x008fce0008000f00 */
.L_x_160:
[----:B-1----:R1:W2:Y:S02]  /*8660*/  SYNCS.PHASECHK.TRANS64.TRYWAIT P0, [R0+URZ], R3 ;  /* 0x00000003000075a7 */ /* 0x0022a400080011ff */
[----:B--2---:R-:W-:Y:S05]  /*8670*/  @!P0 NANOSLEEP.SYNCS 0x989680 ;  /* 0x009896800000895d */ /* 0x004fea0003900000 */
[----:B------:R-:W2:Y:S02]  /*8680*/  @!P0 SYNCS.PHASECHK.TRANS64 P0, [R0+URZ], R3 ;  /* 0x00000003000085a7 */ /* 0x000ea400080010ff */
[----:B--2---:R-:W-:Y:S05]  /*8690*/  @!P0 BRA `(.L_x_160) ;  /* 0xfffffffc00f08947 */ /* 0x004fea000383ffff */
[----:B------:R-:W-:Y:S05]  /*86a0*/  BRA `(.L_x_161) ;  /* 0xffffffa4000c7947 */ /* 0x000fea000383ffff */
.L_x_52:
[----:B---3--:R-:W-:-:S07]  /*86b0*/  MOV R0, UR5 ;  /* 0x0000000500007c02 */ /* 0x008fce0008000f00 */
.L_x_162:
[----:B-1----:R1:W2:Y:S02]  /*86c0*/  SYNCS.PHASECHK.TRANS64.TRYWAIT P0, [R0+URZ], R3 ;  /* 0x00000003000075a7 */ /* 0x0022a400080011ff */
[----:B--2---:R-:W-:Y:S05]  /*86d0*/  @!P0 NANOSLEEP.SYNCS 0x989680 ;  /* 0x009896800000895d */ /* 0x004fea0003900000 */
[----:B------:R-:W2:Y:S02]  /*86e0*/  @!P0 SYNCS.PHASECHK.TRANS64 P0, [R0+URZ], R3 ;  /* 0x00000003000085a7 */ /* 0x000ea400080010ff */
[----:B--2---:R-:W-:Y:S05]  /*86f0*/  @!P0 BRA `(.L_x_162) ;  /* 0xfffffffc00f08947 */ /* 0x004fea000383ffff */
[----:B------:R-:W-:Y:S05]  /*8700*/  BRA `(.L_x_163) ;  /* 0xffffffa400187947 */ /* 0x000fea000383ffff */
.L_x_55:
[----:B-1----:R1:W2:Y:S02]  /*8710*/  SYNCS.PHASECHK.TRANS64.TRYWAIT P0, [R0+URZ+0x140], R4 ;  /* 0x00014004000075a7 */ /* 0x0022a400080011ff */
[----:B--2---:R-:W-:Y:S05]  /*8720*/  @!P0 NANOSLEEP.SYNCS 0x989680 ;  /* 0x009896800000895d */ /* 0x004fea0003900000 */
[----:B------:R-:W2:Y:S02]  /*8730*/  @!P0 SYNCS.PHASECHK.TRANS64 P0, [R0+URZ+0x140], R4 ;  /* 0x00014004000085a7 */ /* 0x000ea400080010ff */
[----:B--2---:R-:W-:Y:S05]  /*8740*/  @!P0 BRA `(.L_x_55) ;  /* 0xfffffffc00f08947 */ /* 0x004fea000383ffff */
[----:B------:R-:W-:Y:S05]  /*8750*/  BRA `(.L_x_164) ;  /* 0xffffffa400747947 */ /* 0x000fea000383ffff */
.L_x_56:
[----:B------:R-:W-:-:S07]  /*8760*/  MOV R0, UR5 ;  /* 0x0000000500007c02 */ /* 0x000fce0008000f00 */
.L_x_165:
[----:B-1----:R1:W2:Y:S02]  /*8770*/  SYNCS.PHASECHK.TRANS64.TRYWAIT P0, [R0+URZ+0xf0], R5 ;  /* 0x0000f005000075a7 */ /* 0x0022a400080011ff */
[----:B--2---:R-:W-:Y:S05]  /*8780*/  @!P0 NANOSLEEP.SYNCS 0x989680 ;  /* 0x009896800000895d */ /* 0x004fea0003900000 */
[----:B------:R-:W2:Y:S02]  /*8790*/  @!P0 SYNCS.PHASECHK.TRANS64 P0, [R0+URZ+0xf0], R5 ;  /* 0x0000f005000085a7 */ /* 0x000ea400080010ff */
[----:B--2---:R-:W-:Y:S05]  /*87a0*/  @!P0 BRA `(.L_x_165) ;  /* 0xfffffffc00f08947 */ /* 0x004fea000383ffff */
[----:B------:R-:W-:Y:S05]  /*87b0*/  BRA `(.L_x_166) ;  /* 0xffffffa400847947 */ /* 0x000fea000383ffff */
.L_x_57:
[----:B-1----:R1:W2:Y:S02]  /*87c0*/  SYNCS.PHASECHK.TRANS64.TRYWAIT P1, [R0+URZ+0xe0], R4 ;  /* 0x0000e004000075a7 */ /* 0x0022a400080211ff */
[----:B--2---:R-:W-:Y:S05]  /*87d0*/  @!P1 NANOSLEEP.SYNCS 0x989680 ;  /* 0x009896800000995d */ /* 0x004fea0003900000 */
[----:B------:R-:W2:Y:S02]  /*87e0*/  @!P1 SYNCS.PHASECHK.TRANS64 P1, [R0+URZ+0xe0], R4 ;  /* 0x0000e004000095a7 */ /* 0x000ea400080210ff */
[----:B--2---:R-:W-:Y:S05]  /*87f0*/  @!P1 BRA `(.L_x_57) ;  /* 0xfffffffc00f09947 */ /* 0x004fea000383ffff */
[----:B------:R-:W-:Y:S05]  /*8800*/  BRA `(.L_x_167) ;  /* 0xffffffa400b47947 */ /* 0x000fea000383ffff */
.L_x_60:
[----:B------:R-:W-:-:S07]  /*8810*/  MOV R0, UR5 ;  /* 0x0000000500007c02 */ /* 0x000fce0008000f00 */
.L_x_168:
[----:B-1----:R1:W2:Y:S02]  /*8820*/  SYNCS.PHASECHK.TRANS64.TRYWAIT P0, [R0+URZ+0xf0], R2 ;  /* 0x0000f002000075a7 */ /* 0x0022a400080011ff */
[----:B--2---:R-:W-:Y:S05]  /*8830*/  @!P0 NANOSLEEP.SYNCS 0x989680 ;  /* 0x009896800000895d */ /* 0x004fea0003900000 */
[----:B------:R-:W2:Y:S02]  /*8840*/  @!P0 SYNCS.PHASECHK.TRANS64 P0, [R0+URZ+0xf0], R2 ;  /* 0x0000f002000085a7 */ /* 0x000ea400080010ff */
[----:B--2---:R-:W-:Y:S05]  /*8850*/  @!P0 BRA `(.L_x_168) ;  /* 0xfffffffc00f08947 */ /* 0x004fea000383ffff */
[----:B------:R-:W-:Y:S05]  /*8860*/  BRA `(.L_x_59) ;  /* 0xffffffa800087947 */ /* 0x000fea000383ffff */
.L_x_69:
[----:B-1----:R-:W-:-:S04]  /*8870*/  MOV R4, UR6 ;  /* 0x0000000600047c02 */ /* 0x002fc80008000f00 */
[----:B------:R1:W2:Y:S03]  /*8880*/  SYNCS.PHASECHK.TRANS64.TRYWAIT P0, [R4+URZ+0x8], R5 ;  /* 0x00000805040075a7 */ /* 0x0002a600080011ff */
[----:B--2---:R-:W-:Y:S05]  /*8890*/  @!P0 NANOSLEEP.SYNCS 0x989680 ;  /* 0x009896800000895d */ /* 0x004fea0003900000 */
[----:B------:R-:W2:Y:S02]  /*88a0*/  @!P0 SYNCS.PHASECHK.TRANS64 P0, [R4+URZ+0x8], R5 ;  /* 0x00000805040085a7 */ /* 0x000ea400080010ff */
[----:B--2---:R-:W-:Y:S05]  /*88b0*/  @!P0 BRA `(.L_x_69) ;  /* 0xfffffffc00ec8947 */ /* 0x004fea000383ffff */
[----:B------:R-:W-:Y:S05]  /*88c0*/  BRA `(.L_x_68) ;  /* 0xffffffa800bc7947 */ /* 0x000fea000383ffff */
.L_x_71:
[----:B------:R-:W-:Y:S01]  /*88d0*/  BSSY B0, `(.L_x_169) ;  /* 0x0000006000007945 */ /* 0x000fe20003800000 */
[----:B------:R-:W-:-:S07]  /*88e0*/  MOV R15, 0xffffffff ;  /* 0xffffffff000f7802 */ /* 0x000fce0000000f00 */
[----:B-1---5:R-:W-:Y:S05]  /*88f0*/  WARPSYNC.COLLECTIVE R15, `(.L_x_170) ;  /* 0x000000000f0c7348 */ /* 0x022fea0003c00000 */
[----:B------:R-:W-:Y:S02]  /*8900*/  ELECT P6, UR79, PT ;  /* 0x00000000004f782f */ /* 0x000fe400038c0000 */
[----:B------:R-:W-:Y:S01]  /*8910*/  MOV R14, UR79 ;  /* 0x0000004f000e7c02 */ /* 0x000fe20008000f00 */
[----:B-1---5:R-:W-:Y:S10]  /*8920*/  ENDCOLLECTIVE ;  /* 0x000000000000791b */ /* 0x022ff40003800000 */
.L_x_170:
[----:B------:R-:W-:Y:S05]  /*8930*/  BSYNC B0 ;  /* 0x0000000000007941 */ /* 0x000fea0003800000 */
.L_x_169:
[----:B------:R-:W-:Y:S05]  /*8940*/  BRA `(.L_x_171) ;  /* 0xffffffa800ec7947 */ /* 0x000fea000383ffff */
.L_x_73:
[----:B-1----:R-:W-:-:S04]  /*8950*/  MOV R2, UR6 ;  /* 0x0000000600027c02 */ /* 0x002fc80008000f00 */
[----:B------:R1:W2:Y:S03]  /*8960*/  SYNCS.PHASECHK.TRANS64.TRYWAIT P0, [R2+URZ+0x8], R3 ;  /* 0x00000803020075a7 */ /* 0x0002a600080011ff */
[----:B--2---:R-:W-:Y:S05]  /*8970*/  @!P0 NANOSLEEP.SYNCS 0x989680 ;  /* 0x009896800000895d */ /* 0x004fea0003900000 */
[----:B------:R-:W2:Y:S02]  /*8980*/  @!P0 SYNCS.PHASECHK.TRANS64 P0, [R2+URZ+0x8], R3 ;  /* 0x00000803020085a7 */ /* 0x000ea400080010ff */
[----:B--2---:R-:W-:Y:S05]  /*8990*/  @!P0 BRA `(.L_x_73) ;  /* 0xfffffffc00ec8947 */ /* 0x004fea000383ffff */
[----:B------:R-:W-:Y:S05]  /*89a0*/  BRA `(.L_x_72) ;  /* 0xffffffa800f07947 */ /* 0x000fea000383ffff */
.L_x_74:
[----:B-1----:R1:W2:Y:S02]  /*89b0*/  SYNCS.PHASECHK.TRANS64.TRYWAIT P0, [R0+URZ+0xe0], R4 ;  /* 0x0000e004000075a7 */ /* 0x0022a400080011ff */
[----:B--2---:R-:W-:Y:S05]  /*89c0*/  @!P0 NANOSLEEP.SYNCS 0x989680 ;  /* 0x009896800000895d */ /* 0x004fea0003900000 */
[----:B------:R-:W2:Y:S02]  /*89d0*/  @!P0 SYNCS.PHASECHK.TRANS64 P0, [R0+URZ+0xe0], R4 ;  /* 0x0000e004000085a7 */ /* 0x000ea400080010ff */
[----:B--2---:R-:W-:Y:S05]  /*89e0*/  @!P0 BRA `(.L_x_74) ;  /* 0xfffffffc00f08947 */ /* 0x004fea000383ffff */
[----:B------:R-:W-:Y:S05]  /*89f0*/  BRA `(.L_x_172) ;  /* 0xffffffac00dc7947 */ /* 0x000fea000383ffff */
.L_x_76:
[----:B------:R-:W-:-:S07]  /*8a00*/  MOV R0, UR9 ;  /* 0x0000000900007c02 */ /* 0x000fce0008000f00 */
.L_x_173:
[----:B-1----:R1:W2:Y:S02]  /*8a10*/  SYNCS.PHASECHK.TRANS64.TRYWAIT P0, [R0+URZ+0x120], R4 ;  /* 0x00012004000075a7 */ /* 0x0022a400080011ff */
[----:B--2---:R-:W-:Y:S05]  /*8a20*/  @!P0 NANOSLEEP.SYNCS 0x989680 ;  /* 0x009896800000895d */ /* 0x004fea0003900000 */
[----:B------:R-:W2:Y:S02]  /*8a30*/  @!P0 SYNCS.PHASECHK.TRANS64 P0, [R0+URZ+0x120], R4 ;  /* 0x00012004000085a7 */ /* 0x000ea400080010ff */
[----:B--2---:R-:W-:Y:S05]  /*8a40*/  @!P0 BRA `(.L_x_173) ;  /* 0xfffffffc00f08947 */ /* 0x004fea000383ffff */
[----:B------:R-:W-:Y:S05]  /*8a50*/  BRA `(.L_x_174) ;  /* 0xffffffb000287947 */ /* 0x000fea000383ffff */
.L_x_79:
[----:B------:R-:W-:Y:S07]  /*8a60*/  MOV R0, UR8 ;  /* 0x0000000800007c02 */ /* 0x000fee0008000f00 */
.L_x_175:
[----:B-1----:R1:W2:Y:S02]  /*8a70*/  SYNCS.PHASECHK.TRANS64.TRYWAIT P0, [R0+URZ], R4 ;  /* 0x00000004000075a7 */ /* 0x0022a400080011ff */
[----:B--2---:R-:W-:Y:S05]  /*8a80*/  @!P0 NANOSLEEP.SYNCS 0x989680 ;  /* 0x009896800000895d */ /* 0x004fea0003900000 */
[----:B------:R-:W2:Y:S02]  /*8a90*/  @!P0 SYNCS.PHASECHK.TRANS64 P0, [R0+URZ], R4 ;  /* 0x00000004000085a7 */ /* 0x000ea400080010ff */
[----:B--2---:R-:W-:Y:S05]  /*8aa0*/  @!P0 BRA `(.L_x_175) ;  /* 0xfffffffc00f08947 */ /* 0x004fea000383ffff */
[----:B------:R-:W-:Y:S05]  /*8ab0*/  BRA `(.L_x_78) ;  /* 0xffffffb0003c7947 */ /* 0x000fea000383ffff */
.L_x_83:
[----:B-1----:R-:W-:-:S07]  /*8ac0*/  MOV R0, UR8 ;  /* 0x0000000800007c02 */ /* 0x002fce0008000f00 */
.L_x_176:
[----:B-1----:R1:W2:Y:S02]  /*8ad0*/  SYNCS.PHASECHK.TRANS64.TRYWAIT P0, [R0+URZ], R2 ;  /* 0x00000002000075a7 */ /* 0x0022a400080011ff */
[----:B--2---:R-:W-:Y:S05]  /*8ae0*/  @!P0 NANOSLEEP.SYNCS 0x989680 ;  /* 0x009896800000895d */ /* 0x004fea0003900000 */
[----:B------:R-:W2:Y:S02]  /*8af0*/  @!P0 SYNCS.PHASECHK.TRANS64 P0, [R0+URZ], R2 ;  /* 0x00000002000085a7 */ /* 0x000ea400080010ff */
[----:B--2---:R-:W-:Y:S05]  /*8b00*/  @!P0 BRA `(.L_x_176) ;  /* 0xfffffffc00f08947 */ /* 0x004fea000383ffff */
[----:B------:R-:W-:Y:S05]  /*8b10*/  BRA `(.L_x_177) ;  /* 0xffffffb400307947 */ /* 0x000fea000383ffff */
.L_x_84:
[----:B------:R-:W-:-:S07]  /*8b20*/  MOV R0, UR8 ;  /* 0x0000000800007c02 */ /* 0x000fce0008000f00 */
.L_x_178:
[----:B-1----:R1:W2:Y:S02]  /*8b30*/  SYNCS.PHASECHK.TRANS64.TRYWAIT P0, [R0+URZ], R3 ;  /* 0x00000003000075a7 */ /* 0x0022a400080011ff */
[----:B--2---:R-:W-:Y:S05]  /*8b40*/  @!P0 NANOSLEEP.SYNCS 0x989680 ;  /* 0x009896800000895d */ /* 0x004fea0003900000 */
[----:B------:R-:W2:Y:S02]  /*8b50*/  @!P0 SYNCS.PHASECHK.TRANS64 P0, [R0+URZ], R3 ;  /* 0x00000003000085a7 */ /* 0x000ea400080010ff */
[----:B--2---:R-:W-:Y:S05]  /*8b60*/  @!P0 BRA `(.L_x_178) ;  /* 0xfffffffc00f08947 */ /* 0x004fea000383ffff */
[----:B------:R-:W-:Y:S05]  /*8b70*/  BRA `(.L_x_179) ;  /* 0xffffffb4003c7947 */ /* 0x000fea000383ffff */
.L_x_85:
[----:B------:R-:W-:-:S07]  /*8b80*/  MOV R0, UR8 ;  /* 0x0000000800007c02 */ /* 0x000fce0008000f00 */
.L_x_180:
[----:B-1----:R1:W2:Y:S02]  /*8b90*/  SYNCS.PHASECHK.TRANS64.TRYWAIT P0, [R0+URZ], R3 ;  /* 0x00000003000075a7 */ /* 0x0022a400080011ff */
[----:B--2---:R-:W-:Y:S05]  /*8ba0*/  @!P0 NANOSLEEP.SYNCS 0x989680 ;  /* 0x009896800000895d */ /* 0x004fea0003900000 */
[----:B------:R-:W2:Y:S02]  /*8bb0*/  @!P0 SYNCS.PHASECHK.TRANS64 P0, [R0+URZ], R3 ;  /* 0x00000003000085a7 */ /* 0x000ea400080010ff */
[----:B--2---:R-:W-:Y:S05]  /*8bc0*/  @!P0 BRA `(.L_x_180) ;  /* 0xfffffffc00f08947 */ /* 0x004fea000383ffff */
[----:B------:R-:W-:Y:S05]  /*8bd0*/  BRA `(.L_x_181) ;  /* 0xffffffb400487947 */ /* 0x000fea000383ffff */
.L_x_88:
[----:B------:R-:W-:-:S07]  /*8be0*/  MOV R0, UR7 ;  /* 0x0000000700007c02 */ /* 0x000fce0008000f00 */
.L_x_182:
[----:B-1----:R1:W2:Y:S02]  /*8bf0*/  SYNCS.PHASECHK.TRANS64.TRYWAIT P1, [R0+URZ+0x160], R2 ;  /* 0x00016002000075a7 */ /* 0x0022a400080211ff */
[----:B--2---:R-:W-:Y:S05]  /*8c00*/  @!P1 NANOSLEEP.SYNCS 0x989680 ;  /* 0x009896800000995d */ /* 0x004fea0003900000 */
[----:B------:R-:W2:Y:S02]  /*8c10*/  @!P1 SYNCS.PHASECHK.TRANS64 P1, [R0+URZ+0x160], R2 ;  /* 0x00016002000095a7 */ /* 0x000ea400080210ff */
[----:B--2---:R-:W-:Y:S05]  /*8c20*/  @!P1 BRA `(.L_x_182) ;  /* 0xfffffffc00f09947 */ /* 0x004fea000383ffff */
[----:B------:R-:W-:Y:S05]  /*8c30*/  BRA `(.L_x_183) ;  /* 0xffffffb400947947 */ /* 0x000fea000383ffff */
.L_x_93:
[----:B--2---:R2:W4:Y:S02]  /*8c40*/  SYNCS.PHASECHK.TRANS64.TRYWAIT P0, [R0+URZ+0xe0], R2 ;  /* 0x0000e002000075a7 */ /* 0x00452400080011ff */
[----:B----4-:R-:W-:Y:S05]  /*8c50*/  @!P0 NANOSLEEP.SYNCS 0x989680 ;  /* 0x009896800000895d */ /* 0x010fea0003900000 */
[----:B------:R-:W4:Y:S02]  /*8c60*/  @!P0 SYNCS.PHASECHK.TRANS64 P0, [R0+URZ+0xe0], R2 ;  /* 0x0000e002000085a7 */ /* 0x000f2400080010ff */
[----:B----4-:R-:W-:Y:S05]  /*8c70*/  @!P0 BRA `(.L_x_93) ;  /* 0xfffffffc00f08947 */ /* 0x010fea000383ffff */
[----:B------:R-:W-:Y:S05]  /*8c80*/  BRA `(.L_x_184) ;  /* 0xffffffb800987947 */ /* 0x000fea000383ffff */
.L_x_96:
[----:B------:R-:W-:Y:S07]  /*8c90*/  MOV R0, UR6 ;  /* 0x0000000600007c02 */ /* 0x000fee0008000f00 */
.L_x_185:
[----:B--2---:R2:W4:Y:S02]  /*8ca0*/  SYNCS.PHASECHK.TRANS64.TRYWAIT P0, [R0+URZ+0xd8], R2 ;  /* 0x0000d802000075a7 */ /* 0x00452400080011ff */
[----:B----4-:R-:W-:Y:S05]  /*8cb0*/  @!P0 NANOSLEEP.SYNCS 0x989680 ;  /* 0x009896800000895d */ /* 0x010fea0003900000 */
[----:B------:R-:W4:Y:S02]  /*8cc0*/  @!P0 SYNCS.PHASECHK.TRANS64 P0, [R0+URZ+0xd8], R2 ;  /* 0x0000d802000085a7 */ /* 0x000f2400080010ff */
[----:B----4-:R-:W-:Y:S05]  /*8cd0*/  @!P0 BRA `(.L_x_185) ;  /* 0xfffffffc00f08947 */ /* 0x010fea000383ffff */
[----:B------:R-:W-:Y:S05]  /*8ce0*/  BRA `(.L_x_95) ;  /* 0xffffffbc00787947 */ /* 0x000fea000383ffff */
.L_x_99:
[----:B------:R-:W-:Y:S07]  /*8cf0*/  MOV R0, UR15 ;  /* 0x0000000f00007c02 */ /* 0x000fee0008000f00 */
.L_x_186:
[----:B-1----:R1:W2:Y:S02]  /*8d00*/  SYNCS.PHASECHK.TRANS64.TRYWAIT P0, [R0+URZ+0xb8], R9 ;  /* 0x0000b809000075a7 */ /* 0x0022a400080011ff */
[----:B--2---:R-:W-:Y:S05]  /*8d10*/  @!P0 NANOSLEEP.SYNCS 0x989680 ;  /* 0x009896800000895d */ /* 0x004fea0003900000 */
[----:B------:R-:W2:Y:S02]  /*8d20*/  @!P0 SYNCS.PHASECHK.TRANS64 P0, [R0+URZ+0xb8], R9 ;  /* 0x0000b809000085a7 */ /* 0x000ea400080010ff */
[----:B--2---:R-:W-:Y:S05]  /*8d30*/  @!P0 BRA `(.L_x_186) ;  /* 0xfffffffc00f08947 */ /* 0x004fea000383ffff */
[----:B------:R-:W-:Y:S05]  /*8d40*/  BRA `(.L_x_187) ;  /* 0xffffffbc00f07947 */ /* 0x000fea000383ffff */
.L_x_100:
[----:B------:R-:W-:Y:S07]  /*8d50*/  MOV R0, UR13 ;  /* 0x0000000d00007c02 */ /* 0x000fee0008000f00 */
.L_x_188:
[----:B-1----:R1:W2:Y:S02]  /*8d60*/  SYNCS.PHASECHK.TRANS64.TRYWAIT P0, [R0+URZ+0xb8], R14 ;  /* 0x0000b80e000075a7 */ /* 0x0022a400080011ff */
[----:B--2---:R-:W-:Y:S05]  /*8d70*/  @!P0 NANOSLEEP.SYNCS 0x989680 ;  /* 0x009896800000895d */ /* 0x004fea0003900000 */
[----:B------:R-:W2:Y:S02]  /*8d80*/  @!P0 SYNCS.PHASECHK.TRANS64 P0, [R0+URZ+0xb8], R14 ;  /* 0x0000b80e000085a7 */ /* 0x000ea400080010ff */
[----:B--2---:R-:W-:Y:S05]  /*8d90*/  @!P0 BRA `(.L_x_188) ;  /* 0xfffffffc00f08947 */ /* 0x004fea000383ffff */
[----:B------:R-:W-:Y:S05]  /*8da0*/  BRA `(.L_x_189) ;  /* 0xffffffc000907947 */ /* 0x000fea000383ffff */
.L_x_102:
[----:B------:R-:W-:-:S07]  /*8db0*/  MOV R0, UR4 ;  /* 0x0000000400007c02 */ /* 0x000fce0008000f00 */
.L_x_190:
[----:B-1----:R1:W4:Y:S02]  /*8dc0*/  SYNCS.PHASECHK.TRANS64.TRYWAIT P0, [R0+URZ], R2 ;  /* 0x00000002000075a7 */ /* 0x00232400080011ff */
[----:B----4-:R-:W-:Y:S05]  /*8dd0*/  @!P0 NANOSLEEP.SYNCS 0x989680 ;  /* 0x009896800000895d */ /* 0x010fea0003900000 */
[----:B------:R-:W4:Y:S02]  /*8de0*/  @!P0 SYNCS.PHASECHK.TRANS64 P0, [R0+URZ], R2 ;  /* 0x00000002000085a7 */ /* 0x000f2400080010ff */
[----:B----4-:R-:W-:Y:S05]  /*8df0*/  @!P0 BRA `(.L_x_190) ;  /* 0xfffffffc00f08947 */ /* 0x010fea000383ffff */
[----:B------:R-:W-:Y:S05]  /*8e00*/  BRA `(.L_x_191) ;  /* 0xffffffc4001c7947 */ /* 0x000fea000383ffff */
.L_x_103:
[----:B------:R-:W-:-:S07]  /*8e10*/  MOV R0, UR4 ;  /* 0x0000000400007c02 */ /* 0x000fce0008000f00 */
.L_x_192:
[----:B-1----:R1:W4:Y:S02]  /*8e20*/  SYNCS.PHASECHK.TRANS64.TRYWAIT P0, [R0+URZ], R2 ;  /* 0x00000002000075a7 */ /* 0x00232400080011ff */
[----:B----4-:R-:W-:Y:S05]  /*8e30*/  @!P0 NANOSLEEP.SYNCS 0x989680 ;  /* 0x009896800000895d */ /* 0x010fea0003900000 */
[----:B------:R-:W4:Y:S02]  /*8e40*/  @!P0 SYNCS.PHASECHK.TRANS64 P0, [R0+URZ], R2 ;  /* 0x00000002000085a7 */ /* 0x000f2400080010ff */
[----:B----4-:R-:W-:Y:S05]  /*8e50*/  @!P0 BRA `(.L_x_192) ;  /* 0xfffffffc00f08947 */ /* 0x010fea000383ffff */
[----:B------:R-:W-:Y:S05]  /*8e60*/  BRA `(.L_x_193) ;  /* 0xffffffc400287947 */ /* 0x000fea000383ffff */
.L_x_105:
[----:B--2---:R2:W3:Y:S02]  /*8e70*/  SYNCS.PHASECHK.TRANS64.TRYWAIT P0, [R0+URZ+0xe0], R2 ;  /* 0x0000e002000075a7 */ /* 0x0044e400080011ff */
[----:B---3--:R-:W-:Y:S05]  /*8e80*/  @!P0 NANOSLEEP.SYNCS 0x989680 ;  /* 0x009896800000895d */ /* 0x008fea0003900000 */
[----:B------:R-:W3:Y:S02]  /*8e90*/  @!P0 SYNCS.PHASECHK.TRANS64 P0, [R0+URZ+0xe0], R2 ;  /* 0x0000e002000085a7 */ /* 0x000ee400080010ff */
[----:B---3--:R-:W-:Y:S05]  /*8ea0*/  @!P0 BRA `(.L_x_105) ;  /* 0xfffffffc00f08947 */ /* 0x008fea000383ffff */
[----:B------:R-:W-:Y:S05]  /*8eb0*/  BRA `(.L_x_194) ;  /* 0xffffffc800287947 */ /* 0x000fea000383ffff */
.L_x_117:
[----:B-1----:R1:W4:Y:S02]  /*8ec0*/  SYNCS.PHASECHK.TRANS64.TRYWAIT P1, [R0+URZ+0xa0], R4 ;  /* 0x0000a004000075a7 */ /* 0x00232400080211ff */
[----:B----4-:R-:W-:Y:S05]  /*8ed0*/  @!P1 NANOSLEEP.SYNCS 0x989680 ;  /* 0x009896800000995d */ /* 0x010fea0003900000 */
[----:B------:R-:W4:Y:S02]  /*8ee0*/  @!P1 SYNCS.PHASECHK.TRANS64 P1, [R0+URZ+0xa0], R4 ;  /* 0x0000a004000095a7 */ /* 0x000f2400080210ff */
[----:B----4-:R-:W-:Y:S05]  /*8ef0*/  @!P1 BRA `(.L_x_117) ;  /* 0xfffffffc00f09947 */ /* 0x010fea000383ffff */
[----:B------:R-:W-:Y:S05]  /*8f00*/  BRA `(.L_x_116) ;  /* 0xffffffd400c07947 */ /* 0x000fea000383ffff */
.L_x_119:
[----:B-1----:R1:W2:Y:S02]  /*8f10*/  SYNCS.PHASECHK.TRANS64.TRYWAIT P0, [R116+URZ+0x100], R3 ;  /* 0x00010003740075a7 */ /* 0x0022a400080011ff */
[----:B--2---:R-:W-:Y:S05]  /*8f20*/  @!P0 NANOSLEEP.SYNCS 0x989680 ;  /* 0x009896800000895d */ /* 0x004fea0003900000 */
[----:B------:R-:W2:Y:S02]  /*8f30*/  @!P0 SYNCS.PHASECHK.TRANS64 P0, [R116+URZ+0x100], R3 ;  /* 0x00010003740085a7 */ /* 0x000ea400080010ff */
[----:B--2---:R-:W-:Y:S05]  /*8f40*/  @!P0 BRA `(.L_x_119) ;  /* 0xfffffffc00f08947 */ /* 0x004fea000383ffff */
[----:B------:R-:W-:Y:S05]  /*8f50*/  BRA `(.L_x_118) ;  /* 0xffffffd400f87947 */ /* 0x000fea000383ffff */
.L_x_130:
[----:B--2---:R2:W3:Y:S02]  /*8f60*/  SYNCS.PHASECHK.TRANS64.TRYWAIT P0, [R3+URZ+0xa0], R71 ;  /* 0x0000a047030075a7 */ /* 0x0044e400080011ff */
[----:B---3--:R-:W-:Y:S05]  /*8f70*/  @!P0 NANOSLEEP.SYNCS 0x989680 ;  /* 0x009896800000895d */ /* 0x008fea0003900000 */
[----:B------:R-:W3:Y:S02]  /*8f80*/  @!P0 SYNCS.PHASECHK.TRANS64 P0, [R3+URZ+0xa0], R71 ;  /* 0x0000a047030085a7 */ /* 0x000ee400080010ff */
[----:B---3--:R-:W-:Y:S05]  /*8f90*/  @!P0 BRA `(.L_x_130) ;  /* 0xfffffffc00f08947 */ /* 0x008fea000383ffff */
[----:B------:R-:W-:Y:S05]  /*8fa0*/  BRA `(.L_x_129) ;  /* 0xffffffe000e07947 */ /* 0x000fea000383ffff */
        .weak           $__internal_0_$__cuda_sm10x_tcgen05_guardrail_trap_col_being_dealloced_not_returned_by_alloc
        .type           $__internal_0_$__cuda_sm10x_tcgen05_guardrail_trap_col_being_dealloced_not_returned_by_alloc,@function
        .size           $__internal_0_$__cuda_sm10x_tcgen05_guardrail_trap_col_being_dealloced_not_returned_by_alloc,($__internal_1_$__cuda_sm10x_tcgen05_guardrail_trap_phase_invalid_during_alloc - $__internal_0_$__cuda_sm10x_tcgen05_guardrail_trap_col_being_dealloced_not_returned_by_alloc)
$__internal_0_$__cuda_sm10x_tcgen05_guardrail_trap_col_being_dealloced_not_returned_by_alloc:
[----:B------:R-:W-:Y:S05]  /*8fb0*/  BPT.TRAP 0x1 ;  /* 0x000000040000795c */ /* 0x000fea0000300000 */
[----:B------:R-:W-:-:S04]  /*8fc0*/  HFMA2 R3, -RZ, RZ, 0, 0 ;  /* 0x00000000ff037431 */ /* 0x000fc800000001ff */
[----:B------:R-:W-:Y:S05]  /*8fd0*/  RET.REL.NODEC R2 `(_ZN7cutlass13device_kernelINS_4gemm6kernel13GemmUniversalIN4cute5tupleIJiiiiEEENS1_10collective13CollectiveMmaINS1_35MainloopSm100TmaUmmaWarpSpecializedILi10ELi2ELi4ENS5_IJNS4_1CILi2EEENSA_ILi1EEESC_EEEEENS5_IJNSA_ILi256EEENSA_ILi64EEESG_EEENS_6half_tENS5_IJlSC_lEEESI_SJ_NS4_8TiledMMAINS4_8MMA_AtomIJNS4_26SM100_MMA_F16BF16_2x1SM_SSISI_SI_fLi256ELi64ELNS4_4UMMA5MajorE0ELSO_0ELNSN_7ScaleInE0ELSP_0EEEEEENS4_6LayoutINS5_IJSC_SC_SC_EEENS5_IJNSA_ILi0EEESU_SU_EEEEENS5_IJNS4_10UnderscoreESX_SX_EEEEENS4_18SM100_TMA_2SM_LOADENS4_14ComposedLayoutINS4_7SwizzleILi3ELi4ELi3EEENS4_18smem_ptr_flag_bitsILi16EEENSS_INS5_IJNSA_ILi8EEESG_EEENS5_IJSG_SC_EEEEEEEvNS4_8identityES10_S1A_vS1B_EENS_8epilogue10collective18CollectiveEpilogueINS1D_23Sm100TmaWarpSpecializedILi3ELi2ELi32ELb1ELb0EEEJNS5_IJNSA_ILi128EEESG_SG_EEENS5_IJNSS_IS1I_SC_EENSS_INSA_ILi32EEESC_EEEEESI_SJ_SI_SJ_NS1D_6fusion15FusionCallbacksIS1H_NS1O_23LinCombPerRowBiasEltActINS1D_6thread4ReLuESI_fSI_SI_fLi8ELNS_15FloatRoundStyleE2EEES1J_S1N_JEEENS4_5SM1004TMEM4LOAD26SM100_TMEM_LOAD_32dp32b32xENS4_13SM90_TMA_LOADENS11_INS12_ILi2ELi4ELi3EEES15_NSS_INS5_IJS16_S1L_EEENS5_IJS1L_SC_EEEEEEENS4_39AutoVectorizingCopyWithAssumedAlignmentILi128EEENS4_14SM90_TMA_STOREES25_S27_S27_EEEvvEEEEvNT_6ParamsE) ;  /* 0xffffff7002087950 */ /* 0x000fea0003c3ffff */
        .weak           $__internal_1_$__cuda_sm10x_tcgen05_guardrail_trap_phase_invalid_during_alloc
        .type           $__internal_1_$__cuda_sm10x_tcgen05_guardrail_trap_phase_invalid_during_alloc,@function
        .size           $__internal_1_$__cuda_sm10x_tcgen05_guardrail_trap_phase_invalid_during_alloc,($__internal_2_$__cuda_sm10x_tcgen05_guardrail_trap_unallocated_columns_being_dealloced - $__internal_1_$__cuda_sm10x_tcgen05_guardrail_trap_phase_invalid_during_alloc)
$__internal_1_$__cuda_sm10x_tcgen05_guardrail_trap_phase_invalid_during_alloc:
[----:B------:R-:W-:Y:S05]  /*8fe0*/  BPT.TRAP 0x1 ;  /* 0x000000040000795c */ /* 0x000fea0000300000 */
[----:B------:R-:W-:-:S04]  /*8ff0*/  MOV R3, 0x0 ;  /* 0x0000000000037802 */ /* 0x000fc80000000f00 */
[----:B------:R-:W-:Y:S05]  /*9000*/  RET.REL.NODEC R2 `(_ZN7cutlass13device_kernelINS_4gemm6kernel13GemmUniversalIN4cute5tupleIJiiiiEEENS1_10collective13CollectiveMmaINS1_35MainloopSm100TmaUmmaWarpSpecializedILi10ELi2ELi4ENS5_IJNS4_1CILi2EEENSA_ILi1EEESC_EEEEENS5_IJNSA_ILi256EEENSA_ILi64EEESG_EEENS_6half_tENS5_IJlSC_lEEESI_SJ_NS4_8TiledMMAINS4_8MMA_AtomIJNS4_26SM100_MMA_F16BF16_2x1SM_SSISI_SI_fLi256ELi64ELNS4_4UMMA5MajorE0ELSO_0ELNSN_7ScaleInE0ELSP_0EEEEEENS4_6LayoutINS5_IJSC_SC_SC_EEENS5_IJNSA_ILi0EEESU_SU_EEEEENS5_IJNS4_10UnderscoreESX_SX_EEEEENS4_18SM100_TMA_2SM_LOADENS4_14ComposedLayoutINS4_7SwizzleILi3ELi4ELi3EEENS4_18smem_ptr_flag_bitsILi16EEENSS_INS5_IJNSA_ILi8EEESG_EEENS5_IJSG_SC_EEEEEEEvNS4_8identityES10_S1A_vS1B_EENS_8epilogue10collective18CollectiveEpilogueINS1D_23Sm100TmaWarpSpecializedILi3ELi2ELi32ELb1ELb0EEEJNS5_IJNSA_ILi128EEESG_SG_EEENS5_IJNSS_IS1I_SC_EENSS_INSA_ILi32EEESC_EEEEESI_SJ_SI_SJ_NS1D_6fusion15FusionCallbacksIS1H_NS1O_23LinCombPerRowBiasEltActINS1D_6thread4ReLuESI_fSI_SI_fLi8ELNS_15FloatRoundStyleE2EEES1J_S1N_JEEENS4_5SM1004TMEM4LOAD26SM100_TMEM_LOAD_32dp32b32xENS4_13SM90_TMA_LOADENS11_INS12_ILi2ELi4ELi3EEES15_NSS_INS5_IJS16_S1L_EEENS5_IJS1L_SC_EEEEEEENS4_39AutoVectorizingCopyWithAssumedAlignmentILi128EEENS4_14SM90_TMA_STOREES25_S27_S27_EEEvvEEEEvNT_6ParamsE) ;  /* 0xffffff6c02fc7950 */ /* 0x000fea0003c3ffff */
        .weak           $__internal_2_$__cuda_sm10x_tcgen05_guardrail_trap_unallocated_columns_being_dealloced
        .type           $__internal_2_$__cuda_sm10x_tcgen05_guardrail_trap_unallocated_columns_being_dealloced,@function
        .size           $__internal_2_$__cuda_sm10x_tcgen05_guardrail_trap_unallocated_columns_being_dealloced,(.L_x_196 - $__internal_2_$__cuda_sm10x_tcgen05_guardrail_trap_unallocated_columns_being_dealloced)
$__internal_2_$__cuda_sm10x_tcgen05_guardrail_trap_unallocated_columns_being_dealloced:
[----:B------:R-:W-:Y:S05]  /*9010*/  BPT.TRAP 0x1 ;  /* 0x000000040000795c */ /* 0x000fea0000300000 */
[----:B------:R-:W-:-:S04]  /*9020*/  HFMA2 R3, -RZ, RZ, 0, 0 ;  /* 0x00000000ff037431 */ /* 0x000fc800000001ff */
[----:B------:R-:W-:Y:S05]  /*9030*/  RET.REL.NODEC R2 `(_ZN7cutlass13device_kernelINS_4gemm6kernel13GemmUniversalIN4cute5tupleIJiiiiEEENS1_10collective13CollectiveMmaINS1_35MainloopSm100TmaUmmaWarpSpecializedILi10ELi2ELi4ENS5_IJNS4_1CILi2EEENSA_ILi1EEESC_EEEEENS5_IJNSA_ILi256EEENSA_ILi64EEESG_EEENS_6half_tENS5_IJlSC_lEEESI_SJ_NS4_8TiledMMAINS4_8MMA_AtomIJNS4_26SM100_MMA_F16BF16_2x1SM_SSISI_SI_fLi256ELi64ELNS4_4UMMA5MajorE0ELSO_0ELNSN_7ScaleInE0ELSP_0EEEEEENS4_6LayoutINS5_IJSC_SC_SC_EEENS5_IJNSA_ILi0EEESU_SU_EEEEENS5_IJNS4_10UnderscoreESX_SX_EEEEENS4_18SM100_TMA_2SM_LOADENS4_14ComposedLayoutINS4_7SwizzleILi3ELi4ELi3EEENS4_18smem_ptr_flag_bitsILi16EEENSS_INS5_IJNSA_ILi8EEESG_EEENS5_IJSG_SC_EEEEEEEvNS4_8identityES10_S1A_vS1B_EENS_8epilogue10collective18CollectiveEpilogueINS1D_23Sm100TmaWarpSpecializedILi3ELi2ELi32ELb1ELb0EEEJNS5_IJNSA_ILi128EEESG_SG_EEENS5_IJNSS_IS1I_SC_EENSS_INSA_ILi32EEESC_EEEEESI_SJ_SI_SJ_NS1D_6fusion15FusionCallbacksIS1H_NS1O_23LinCombPerRowBiasEltActINS1D_6thread4ReLuESI_fSI_SI_fLi8ELNS_15FloatRoundStyleE2EEES1J_S1N_JEEENS4_5SM1004TMEM4LOAD26SM100_TMEM_LOAD_32dp32b32xENS4_13SM90_TMA_LOADENS11_INS12_ILi2ELi4ELi3EEES15_NSS_INS5_IJS16_S1L_EEENS5_IJS1L_SC_EEEEEEENS4_39AutoVectorizingCopyWithAssumedAlignmentILi128EEENS4_14SM90_TMA_STOREES25_S27_S27_EEEvvEEEEvNT_6ParamsE) ;  /* 0xffffff6c02f07950 */ /* 0x000fea0003c3ffff */
.L_x_195:
[----:B------:R-:W-:-:S00]  /*9040*/  BRA `(.L_x_195) ;  /* 0xfffffffc00fc7947 */ /* 0x000fc0000383ffff */
[----:B------:R-:W-:-:S00]  /*9050*/  NOP ;  /* 0x0000000000007918 */ /* 0x000fc00000000000 */
        /* <DEDUP_REMOVED lines=10> */
.L_x_196:


//--------------------- .nv.global.init           --------------------------
	.section	.nv.global.init,"aw",@progbits
.nv.global.init:
	.type		$str$27,@object
	.size		$str$27,($str$28 - $str$27)
$str$27:
        /*0000*/ 	.byte	0x28, 0x61, 0x64, 0x64, 0x72, 0x65, 0x73, 0x73, 0x20, 0x26, 0x20, 0x6d, 0x61, 0x73, 0x6b, 0x29
        /*0010*/ 	.byte	0x20, 0x3d, 0x3d, 0x20, 0x30, 0x00
	.type		$str$28,@object
	.size		$str$28,($str$26 - $str$28)
$str$28:
        /*0016*/ 	.byte	0x2f, 0x74, 0x6d, 0x70, 0x2f, 0x63, 0x75, 0x74, 0x6c, 0x61, 0x73, 0x73, 0x5f, 0x73, 0x77, 0x65
        /*0026*/ 	.byte	0x65, 0x70, 0x5f, 0x73, 0x72, 0x63, 0x2f, 0x69, 0x6e, 0x63, 0x6c, 0x75, 0x64, 0x65, 0x2f, 0x63
        /*0036*/ 	.byte	0x75, 0x74, 0x65, 0x2f, 0x70, 0x6f, 0x69, 0x6e, 0x74, 0x65, 0x72, 0x5f, 0x66, 0x6c, 0x61, 0x67
        /*0046*/ 	.byte	0x67, 0x65, 0x64, 0x2e, 0x68, 0x70, 0x70, 0x00
	.type		$str$26,@object
	.size		$str$26,($str$25 - $str$26)
$str$26:
        /*004e*/ 	.byte	0x2f, 0x74, 0x6d, 0x70, 0x2f, 0x63, 0x75, 0x74, 0x6c, 0x61, 0x73, 0x73, 0x5f, 0x73, 0x77, 0x65
        /*005e*/ 	.byte	0x65, 0x70, 0x5f, 0x73, 0x72, 0x63, 0x2f, 0x69, 0x6e, 0x63, 0x6c, 0x75, 0x64, 0x65, 0x2f, 0x63
        /*006e*/ 	.byte	0x75, 0x74, 0x65, 0x2f, 0x61, 0x74, 0x6f, 0x6d, 0x2f, 0x63, 0x6f, 0x70, 0x79, 0x5f, 0x74, 0x72
        /*007e*/ 	.byte	0x61, 0x69, 0x74, 0x73, 0x5f, 0x73, 0x6d, 0x31, 0x30, 0x30, 0x2e, 0x68, 0x70, 0x70, 0x00
	.type		$str$25,@object
	.size		$str$25,(__unnamed_1 - $str$25)
$str$25:
        /*008d*/ 	.byte	0x28, 0x28, 0x75, 0x69, 0x6e, 0x74, 0x33, 0x32, 0x5f, 0x74, 0x28, 0x74, 0x68, 0x72, 0x65, 0x61
        /*009d*/ 	.byte	0x64, 0x49, 0x64, 0x78, 0x2e, 0x78, 0x29, 0x20, 0x2f, 0x20, 0x33, 0x32, 0x29, 0x20, 0x25, 0x20
        /*00ad*/ 	.byte	0x34, 0x29, 0x20, 0x3d, 0x3d, 0x20, 0x28, 0x28, 0x28, 0x74, 0x6d, 0x65, 0x6d, 0x5f, 0x61, 0x64
        /*00bd*/ 	.byte	0x64, 0x72, 0x20, 0x3e, 0x3e, 0x20, 0x31, 0x36, 0x29, 0x20, 0x2f, 0x20, 0x33, 0x32, 0x29, 0x20
        /*00cd*/ 	.byte	0x25, 0x20, 0x34, 0x29, 0x00
	.type		__unnamed_1,@object
	.size		__unnamed_1,(__unnamed_2 - __unnamed_1)
__unnamed_1:
        /*00d2*/ 	.byte	0x61, 0x75, 0x74, 0x6f, 0x20, 0x63, 0x75, 0x74, 0x65, 0x3a, 0x3a, 0x61, 0x73, 0x5f, 0x70, 0x6f
        /* <DEDUP_REMOVED lines=24> */
        /*0262*/ 	.byte	0x3e, 0x3e, 0x3e, 0x3e, 0x5d, 0x00
	.type		__unnamed_2,@object
	.size		__unnamed_2,(.L_2 - __unnamed_2)
__unnamed_2:
        /* <DEDUP_REMOVED lines=42> */
        /*0508*/ 	.byte	0x3e, 0x3e, 0x5d, 0x00
.L_2:


//--------------------- .nv.shared._ZN7cutlass13device_kernelINS_4gemm6kernel13GemmUniversalIN4cute5tupleIJiiiiEEENS1_10collective13CollectiveMmaINS1_35MainloopSm100TmaUmmaWarpSpecializedILi10ELi2ELi4ENS5_IJNS4_1CILi2EEENSA_ILi1EEESC_EEEEENS5_IJNSA_ILi256EEENSA_ILi64EEESG_EEENS_6half_tENS5_IJlSC_lEEESI_SJ_NS4_8TiledMMAINS4_8MMA_AtomIJNS4_26SM100_MMA_F16BF16_2x1SM_SSISI_SI_fLi256ELi64ELNS4_4UMMA5MajorE0ELSO_0ELNSN_7ScaleInE0ELSP_0EEEEEENS4_6LayoutINS5_IJSC_SC_SC_EEENS5_IJNSA_ILi0EEESU_SU_EEEEENS5_IJNS4_10UnderscoreESX_SX_EEEEENS4_18SM100_TMA_2SM_LOADENS4_14ComposedLayoutINS4_7SwizzleILi3ELi4ELi3EEENS4_18smem_ptr_flag_bitsILi16EEENSS_INS5_IJNSA_ILi8EEESG_EEENS5_IJSG_SC_EEEEEEEvNS4_8identityES10_S1A_vS1B_EENS_8epilogue10collective18CollectiveEpilogueINS1D_23Sm100TmaWarpSpecializedILi3ELi2ELi32ELb1ELb0EEEJNS5_IJNSA_ILi128EEESG_SG_EEENS5_IJNSS_IS1I_SC_EENSS_INSA_ILi32EEESC_EEEEESI_SJ_SI_SJ_NS1D_6fusion15FusionCallbacksIS1H_NS1O_23LinCombPerRowBiasEltActINS1D_6thread4ReLuESI_fSI_SI_fLi8ELNS_15FloatRoundStyleE2EEES1J_S1N_JEEENS4_5SM1004TMEM4LOAD26SM100_TMEM_LOAD_32dp32b32xENS4_13SM90_TMA_LOADENS11_INS12_ILi2ELi4ELi3EEES15_NSS_INS5_IJS16_S1L_EEENS5_IJS1L_SC_EEEEEEENS4_39AutoVectorizingCopyWithAssumedAlignmentILi128EEENS4_14SM90_TMA_STOREES25_S27_S27_EEEvvEEEEvNT_6ParamsE --------------------------
	.section	.nv.shared._ZN7cutlass13device_kernelINS_4gemm6kernel13GemmUniversalIN4cute5tupleIJiiiiEEENS1_10collective13CollectiveMmaINS1_35MainloopSm100TmaUmmaWarpSpecializedILi10ELi2ELi4ENS5_IJNS4_1CILi2EEENSA_ILi1EEESC_EEEEENS5_IJNSA_ILi256EEENSA_ILi64EEESG_EEENS_6half_tENS5_IJlSC_lEEESI_SJ_NS4_8TiledMMAINS4_8MMA_AtomIJNS4_26SM100_MMA_F16BF16_2x1SM_SSISI_SI_fLi256ELi64ELNS4_4UMMA5MajorE0ELSO_0ELNSN_7ScaleInE0ELSP_0EEEEEENS4_6LayoutINS5_IJSC_SC_SC_EEENS5_IJNSA_ILi0EEESU_SU_EEEEENS5_IJNS4_10UnderscoreESX_SX_EEEEENS4_18SM100_TMA_2SM_LOADENS4_14ComposedLayoutINS4_7SwizzleILi3ELi4ELi3EEENS4_18smem_ptr_flag_bitsILi16EEENSS_INS5_IJNSA_ILi8EEESG_EEENS5_IJSG_SC_EEEEEEEvNS4_8identityES10_S1A_vS1B_EENS_8epilogue10collective18CollectiveEpilogueINS1D_23Sm100TmaWarpSpecializedILi3ELi2ELi32ELb1ELb0EEEJNS5_IJNSA_ILi128EEESG_SG_EEENS5_IJNSS_IS1I_SC_EENSS_INSA_ILi32EEESC_EEEEESI_SJ_SI_SJ_NS1D_6fusion15FusionCallbacksIS1H_NS1O_23LinCombPerRowBiasEltActINS1D_6thread4ReLuESI_fSI_SI_fLi8ELNS_15FloatRoundStyleE2EEES1J_S1N_JEEENS4_5SM1004TMEM4LOAD26SM100_TMEM_LOAD_32dp32b32xENS4_13SM90_TMA_LOADENS11_INS12_ILi2ELi4ELi3EEES15_NSS_INS5_IJS16_S1L_EEENS5_IJS1L_SC_EEEEEEENS4_39AutoVectorizingCopyWithAssumedAlignmentILi128EEENS4_14SM90_TMA_STOREES25_S27_S27_EEEvvEEEEvNT_6ParamsE,"aw",@nobits
	.sectionflags	@""
	.align	16
	.zero		1024


//--------------------- .nv.shared.reserved.0     --------------------------
	.section	.nv.shared.reserved.0,"aw",@nobits
	.weak		__nv_reservedSMEM_offset_0_alias
	.size		__nv_reservedSMEM_offset_0_alias, 0, 64
	.other		__nv_reservedSMEM_offset_0_alias,@"STO_CUDA_RESERVED_SHARED STV_DEFAULT"
__nv_reservedSMEM_offset_0_alias:
	.zero		0
.nv.shared.reserved.0:
	.zero		64
	.weak		__nv_reservedSMEM_tcgen05_partition
	.type		__nv_reservedSMEM_tcgen05_partition,@object
	.size		__nv_reservedSMEM_tcgen05_partition,(.L_0 - __nv_reservedSMEM_tcgen05_partition)
__nv_reservedSMEM_tcgen05_partition:
	.zero		32
.L_0:


//--------------------- .nv.global                --------------------------
	.section	.nv.global,"aw",@nobits
.nv.global:
	.type		_ZN39_INTERNAL_3f56f3ac_4_k_cu_76c6181c_29774cute1_E,@object
	.size		_ZN39_INTERNAL_3f56f3ac_4_k_cu_76c6181c_29774cute1_E,(_ZN39_INTERNAL_3f56f3ac_4_k_cu_76c6181c_29774cuda3std3__45__cpo6cbeginE - _ZN39_INTERNAL_3f56f3ac_4_k_cu_76c6181c_29774cute1_E)
_ZN39_INTERNAL_3f56f3ac_4_k_cu_76c6181c_29774cute1_E:
	.zero		1
	.type		_ZN39_INTERNAL_3f56f3ac_4_k_cu_76c6181c_29774cuda3std3__45__cpo6cbeginE,@object
	.size		_ZN39_INTERNAL_3f56f3ac_4_k_cu_76c6181c_29774cuda3std3__45__cpo6cbeginE,(_ZN39_INTERNAL_3f56f3ac_4_k_cu_76c6181c_29774cuda3std3__48in_placeE - _ZN39_INTERNAL_3f56f3ac_4_k_cu_76c6181c_29774cuda3std3__45__cpo6cbeginE)
_ZN39_INTERNAL_3f56f3ac_4_k_cu_76c6181c_29774cuda3std3__45__cpo6cbeginE:
	.zero		1
	.type		_ZN39_INTERNAL_3f56f3ac_4_k_cu_76c6181c_29774cuda3std3__48in_placeE,@object
	.size		_ZN39_INTERNAL_3f56f3ac_4_k_cu_76c6181c_29774cuda3std3__48in_placeE,(_ZN39_INTERNAL_3f56f3ac_4_k_cu_76c6181c_29774cuda3std6ranges3__45__cpo9iter_moveE - _ZN39_INTERNAL_3f56f3ac_4_k_cu_76c6181c_29774cuda3std3__48in_placeE)
_ZN39_INTERNAL_3f56f3ac_4_k_cu_76c6181c_29774cuda3std3__48in_placeE:
	.zero		1
	.type		_ZN39_INTERNAL_3f56f3ac_4_k_cu_76c6181c_29774cuda3std6ranges3__45__cpo9iter_moveE,@object
	.size		_ZN39_INTERNAL_3f56f3ac_4_k_cu_76c6181c_29774cuda3std6ranges3__45__cpo9iter_moveE,(_ZN39_INTERNAL_3f56f3ac_4_k_cu_76c6181c_29774cuda3std3__45__cpo5beginE - _ZN39_INTERNAL_3f56f3ac_4_k_cu_76c6181c_29774cuda3std6ranges3__45__cpo9iter_moveE)
_ZN39_INTERNAL_3f56f3ac_4_k_cu_76c6181c_29774cuda3std6ranges3__45__cpo9iter_moveE:
	.zero		1
	.type		_ZN39_INTERNAL_3f56f3ac_4_k_cu_76c6181c_29774cuda3std3__45__cpo5beginE,@object
	.size		_ZN39_INTERNAL_3f56f3ac_4_k_cu_76c6181c_29774cuda3std3__45__cpo5beginE,(_ZN39_INTERNAL_3f56f3ac_4_k_cu_76c6181c_29774cuda3std3__441_GLOBAL__N__3f56f3ac_4_k_cu_76c6181c_29776ignoreE - _ZN39_INTERNAL_3f56f3ac_4_k_cu_76c6181c_29774cuda3std3__45__cpo5beginE)
_ZN39_INTERNAL_3f56f3ac_4_k_cu_76c6181c_29774cuda3std3__45__cpo5beginE:
	.zero		1
	.type		_ZN39_INTERNAL_3f56f3ac_4_k_cu_76c6181c_29774cuda3std3__441_GLOBAL__N__3f56f3ac_4_k_cu_76c6181c_29776ignoreE,@object
	.size		_ZN39_INTERNAL_3f56f3ac_4_k_cu_76c6181c_29774cuda3std3__441_GLOBAL__N__3f56f3ac_4_k_cu_76c6181c_29776ignoreE,(_ZN39_INTERNAL_3f56f3ac_4_k_cu_76c6181c_29774cute7productE - _ZN39_INTERNAL_3f56f3ac_4_k_cu_76c6181c_29774cuda3std3__441_GLOBAL__N__3f56f3ac_4_k_cu_76c6181c_29776ignoreE)
_ZN39_INTERNAL_3f56f3ac_4_k_cu_76c6181c_29774cuda3std3__441_GLOBAL__N__3f56f3ac_4_k_cu_76c6181c_29776ignoreE:
	.zero		1
	.type		_ZN39_INTERNAL_3f56f3ac_4_k_cu_76c6181c_29774cute7productE,@object
	.size		_ZN39_INTERNAL_3f56f3ac_4_k_cu_76c6181c_29774cute7productE,(_ZN39_INTERNAL_3f56f3ac_4_k_cu_76c6181c_29774cuda3std3__45__cpo3endE - _ZN39_INTERNAL_3f56f3ac_4_k_cu_76c6181c_29774cute7productE)
_ZN39_INTERNAL_3f56f3ac_4_k_cu_76c6181c_29774cute7productE:
	.zero		1
	.type		_ZN39_INTERNAL_3f56f3ac_4_k_cu_76c6181c_29774cuda3std3__45__cpo3endE,@object
	.size		_ZN39_INTERNAL_3f56f3ac_4_k_cu_76c6181c_29774cuda3std3__45__cpo3endE,(_ZN39_INTERNAL_3f56f3ac_4_k_cu_76c6181c_29774cuda3std3__419piecewise_constructE - _ZN39_INTERNAL_3f56f3ac_4_k_cu_76c6181c_29774cuda3std3__45__cpo3endE)
_ZN39_INTERNAL_3f56f3ac_4_k_cu_76c6181c_29774cuda3std3__45__cpo3endE:
	.zero		1
	.type		_ZN39_INTERNAL_3f56f3ac_4_k_cu_76c6181c_29774cuda3std3__419piecewise_constructE,@object
	.size		_ZN39_INTERNAL_3f56f3ac_4_k_cu_76c6181c_29774cuda3std3__419piecewise_constructE,(_ZN39_INTERNAL_3f56f3ac_4_k_cu_76c6181c_29774cuda3std3__45__cpo4cendE - _ZN39_INTERNAL_3f56f3ac_4_k_cu_76c6181c_29774cuda3std3__419piecewise_constructE)
_ZN39_INTERNAL_3f56f3ac_4_k_cu_76c6181c_29774cuda3std3__419piecewise_constructE:
	.zero		1
	.type		_ZN39_INTERNAL_3f56f3ac_4_k_cu_76c6181c_29774cuda3std3__45__cpo4cendE,@object
	.size		_ZN39_INTERNAL_3f56f3ac_4_k_cu_76c6181c_29774cuda3std3__45__cpo4cendE,(_ZN39_INTERNAL_3f56f3ac_4_k_cu_76c6181c_29774cuda3std6ranges3__45__cpo4swapE - _ZN39_INTERNAL_3f56f3ac_4_k_cu_76c6181c_29774cuda3std3__45__cpo4cendE)
_ZN39_INTERNAL_3f56f3ac_4_k_cu_76c6181c_29774cuda3std3__45__cpo4cendE:
	.zero		1
	.type		_ZN39_INTERNAL_3f56f3ac_4_k_cu_76c6181c_29774cuda3std6ranges3__45__cpo4swapE,@object
	.size		_ZN39_INTERNAL_3f56f3ac_4_k_cu_76c6181c_29774cuda3std6ranges3__45__cpo4swapE,(.L_10 - _ZN39_INTERNAL_3f56f3ac_4_k_cu_76c6181c_29774cuda3std6ranges3__45__cpo4swapE)
_ZN39_INTERNAL_3f56f3ac_4_k_cu_76c6181c_29774cuda3std6ranges3__45__cpo4swapE:
	.zero		1
.L_10:


//--------------------- .nv.constant0._ZN7cutlass13device_kernelINS_4gemm6kernel13GemmUniversalIN4cute5tupleIJiiiiEEENS1_10collective13CollectiveMmaINS1_35MainloopSm100TmaUmmaWarpSpecializedILi10ELi2ELi4ENS5_IJNS4_1CILi2EEENSA_ILi1EEESC_EEEEENS5_IJNSA_ILi256EEENSA_ILi64EEESG_EEENS_6half_tENS5_IJlSC_lEEESI_SJ_NS4_8TiledMMAINS4_8MMA_AtomIJNS4_26SM100_MMA_F16BF16_2x1SM_SSISI_SI_fLi256ELi64ELNS4_4UMMA5MajorE0ELSO_0ELNSN_7ScaleInE0ELSP_0EEEEEENS4_6LayoutINS5_IJSC_SC_SC_EEENS5_IJNSA_ILi0EEESU_SU_EEEEENS5_IJNS4_10UnderscoreESX_SX_EEEEENS4_18SM100_TMA_2SM_LOADENS4_14ComposedLayoutINS4_7SwizzleILi3ELi4ELi3EEENS4_18smem_ptr_flag_bitsILi16EEENSS_INS5_IJNSA_ILi8EEESG_EEENS5_IJSG_SC_EEEEEEEvNS4_8identityES10_S1A_vS1B_EENS_8epilogue10collective18CollectiveEpilogueINS1D_23Sm100TmaWarpSpecializedILi3ELi2ELi32ELb1ELb0EEEJNS5_IJNSA_ILi128EEESG_SG_EEENS5_IJNSS_IS1I_SC_EENSS_INSA_ILi32EEESC_EEEEESI_SJ_SI_SJ_NS1D_6fusion15FusionCallbacksIS1H_NS1O_23LinCombPerRowBiasEltActINS1D_6thread4ReLuESI_fSI_SI_fLi8ELNS_15FloatRoundStyleE2EEES1J_S1N_JEEENS4_5SM1004TMEM4LOAD26SM100_TMEM_LOAD_32dp32b32xENS4_13SM90_TMA_LOADENS11_INS12_ILi2ELi4ELi3EEES15_NSS_INS5_IJS16_S1L_EEENS5_IJS1L_SC_EEEEEEENS4_39AutoVectorizingCopyWithAssumedAlignmentILi128EEENS4_14SM90_TMA_STOREES25_S27_S27_EEEvvEEEEvNT_6ParamsE --------------------------
	.section	.nv.constant0._ZN7cutlass13device_kernelINS_4gemm6kernel13GemmUniversalIN4cute5tupleIJiiiiEEENS1_10collective13CollectiveMmaINS1_35MainloopSm100TmaUmmaWarpSpecializedILi10ELi2ELi4ENS5_IJNS4_1CILi2EEENSA_ILi1EEESC_EEEEENS5_IJNSA_ILi256EEENSA_ILi64EEESG_EEENS_6half_tENS5_IJlSC_lEEESI_SJ_NS4_8TiledMMAINS4_8MMA_AtomIJNS4_26SM100_MMA_F16BF16_2x1SM_SSISI_SI_fLi256ELi64ELNS4_4UMMA5MajorE0ELSO_0ELNSN_7ScaleInE0ELSP_0EEEEEENS4_6LayoutINS5_IJSC_SC_SC_EEENS5_IJNSA_ILi0EEESU_SU_EEEEENS5_IJNS4_10UnderscoreESX_SX_EEEEENS4_18SM100_TMA_2SM_LOADENS4_14ComposedLayoutINS4_7SwizzleILi3ELi4ELi3EEENS4_18smem_ptr_flag_bitsILi16EEENSS_INS5_IJNSA_ILi8EEESG_EEENS5_IJSG_SC_EEEEEEEvNS4_8identityES10_S1A_vS1B_EENS_8epilogue10collective18CollectiveEpilogueINS1D_23Sm100TmaWarpSpecializedILi3ELi2ELi32ELb1ELb0EEEJNS5_IJNSA_ILi128EEESG_SG_EEENS5_IJNSS_IS1I_SC_EENSS_INSA_ILi32EEESC_EEEEESI_SJ_SI_SJ_NS1D_6fusion15FusionCallbacksIS1H_NS1O_23LinCombPerRowBiasEltActINS1D_6thread4ReLuESI_fSI_SI_fLi8ELNS_15FloatRoundStyleE2EEES1J_S1N_JEEENS4_5SM1004TMEM4LOAD26SM100_TMEM_LOAD_32dp32b32xENS4_13SM90_TMA_LOADENS11_INS12_ILi2ELi4ELi3EEES15_NSS_INS5_IJS16_S1L_EEENS5_IJS1L_SC_EEEEEEENS4_39AutoVectorizingCopyWithAssumedAlignmentILi128EEENS4_14SM90_TMA_STOREES25_S27_S27_EEEvvEEEEvNT_6ParamsE,"a",@progbits
	.sectionflags	@""
	.align	4
.nv.constant0._ZN7cutlass13device_kernelINS_4gemm6kernel13GemmUniversalIN4cute5tupleIJiiiiEEENS1_10collective13CollectiveMmaINS1_35MainloopSm100TmaUmmaWarpSpecializedILi10ELi2ELi4ENS5_IJNS4_1CILi2EEENSA_ILi1EEESC_EEEEENS5_IJNSA_ILi256EEENSA_ILi64EEESG_EEENS_6half_tENS5_IJlSC_lEEESI_SJ_NS4_8TiledMMAINS4_8MMA_AtomIJNS4_26SM100_MMA_F16BF16_2x1SM_SSISI_SI_fLi256ELi64ELNS4_4UMMA5MajorE0ELSO_0ELNSN_7ScaleInE0ELSP_0EEEEEENS4_6LayoutINS5_IJSC_SC_SC_EEENS5_IJNSA_ILi0EEESU_SU_EEEEENS5_IJNS4_10UnderscoreESX_SX_EEEEENS4_18SM100_TMA_2SM_LOADENS4_14ComposedLayoutINS4_7SwizzleILi3ELi4ELi3EEENS4_18smem_ptr_flag_bitsILi16EEENSS_INS5_IJNSA_ILi8EEESG_EEENS5_IJSG_SC_EEEEEEEvNS4_8identityES10_S1A_vS1B_EENS_8epilogue10collective18CollectiveEpilogueINS1D_23Sm100TmaWarpSpecializedILi3ELi2ELi32ELb1ELb0EEEJNS5_IJNSA_ILi128EEESG_SG_EEENS5_IJNSS_IS1I_SC_EENSS_INSA_ILi32EEESC_EEEEESI_SJ_SI_SJ_NS1D_6fusion15FusionCallbacksIS1H_NS1O_23LinCombPerRowBiasEltActINS1D_6thread4ReLuESI_fSI_SI_fLi8ELNS_15FloatRoundStyleE2EEES1J_S1N_JEEENS4_5SM1004TMEM4LOAD26SM100_TMEM_LOAD_32dp32b32xENS4_13SM90_TMA_LOADENS11_INS12_ILi2ELi4ELi3EEES15_NSS_INS5_IJS16_S1L_EEENS5_IJS1L_SC_EEEEEEENS4_39AutoVectorizingCopyWithAssumedAlignmentILi128EEENS4_14SM90_TMA_STOREES25_S27_S27_EEEvvEEEEvNT_6ParamsE:
	.zero		2944


//--------------------- SYMBOLS --------------------------

	.type		.nv.reservedSmem.offset0,@object
	.size		.nv.reservedSmem.offset0,0x4
	.type		.nv.reservedSmem.cap,@object
	.size		.nv.reservedSmem.cap,0x4
	.type		__assertfail,@function
